	.target	sm_90a

	.elftype	@"ET_EXEC"


//--------------------- .note.nv.tkinfo           --------------------------
	.section	.note.nv.tkinfo,"",@"SHT_NOTE"
	.sectionflags	@"SHF_NOTE_NV_TKINFO"
	.tkinfo
        /*0018*/ 	.word	0x00000002
        /*0030*/ 	.string	""
        /*0030*/ 	.string	"ptxas"
        /*0030*/ 	.string	"Cuda compilation tools, release 13.0, V13.0.88"
        /*0030*/ 	.string	"Build cuda_13.0.r13.0/compiler.36424714_0"
        /*0030*/ 	.string	"-arch sm_90a -m 64 "



//--------------------- .note.nv.cuinfo           --------------------------
	.section	.note.nv.cuinfo,"",@"SHT_NOTE"
	.sectionflags	@"SHF_NOTE_NV_CUINFO"
        /*0018*/ 	.short	0x0002
        /*001a*/ 	.short	0x005a
        /*001c*/ 	.short	0x0082
	.zero		2


//--------------------- .nv.info                  --------------------------
	.section	.nv.info,"",@"SHT_CUDA_INFO"
	.align	4


	//----- nvinfo : EIATTR_REGCOUNT
	.align		4
        /*0000*/ 	.byte	0x04, 0x2f
        /*0002*/ 	.short	(.L_15 - .L_14)
	.align		4
.L_14:
        /*0004*/ 	.word	index@(_ZN7cutlass13device_kernelINS_4gemm6kernel13GemmUniversalIN4cute5tupleIJiiiiEEENS1_10collective13CollectiveMmaINS1_34MainloopSm90TmaGmmaWarpSpecializedILi11ENS5_IJNS4_1CILi1EEESB_SB_EEENS1_32KernelTmaWarpSpecializedPingpongEEENS5_IJNSA_ILi64EEENSA_ILi96EEESF_EEENS_10bfloat16_tENS5_IJlSB_lEEESI_SJ_NS4_8TiledMMAINS4_8MMA_AtomIJNS4_4SM904GMMA27MMA_64x96x16_F32BF16BF16_SSILNSN_5MajorE0ELSP_0ELNSN_7ScaleInE1ELSQ_1EEEEEENS4_6LayoutISC_NS5_IJNSA_ILi0EEESU_SU_EEEEENS5_IJNS4_10UnderscoreESX_SX_EEEEENS4_13SM90_TMA_LOADENS4_14ComposedLayoutINS4_7SwizzleILi3ELi4ELi3EEENS4_18smem_ptr_flag_bitsILi16EEENST_INS5_IJNSA_ILi8EEESF_EEENS5_IJSF_SB_EEEEEEEvNS4_8identityES10_S1A_vS1B_EENS_8epilogue10collective6detail29Sm90TmaWarpSpecializedAdapterINS1E_15DefaultEpilogueISI_SJ_SJ_NS1D_6thread17LinearCombinationISI_Li1EffLNS1I_9ScaleType4KindE0ELNS_15FloatRoundStyleE2ESI_EENS1_15EpilogueDefaultEEEEEvvEEEEvNT_6ParamsE)
        /*0008*/ 	.word	0x000000a8


	//----- nvinfo : EIATTR_FRAME_SIZE
	.align		4
.L_15:
        /*000c*/ 	.byte	0x04, 0x11
        /*000e*/ 	.short	(.L_17 - .L_16)
	.align		4
.L_16:
        /*0010*/ 	.word	index@(_ZN7cutlass13device_kernelINS_4gemm6kernel13GemmUniversalIN4cute5tupleIJiiiiEEENS1_10collective13CollectiveMmaINS1_34MainloopSm90TmaGmmaWarpSpecializedILi11ENS5_IJNS4_1CILi1EEESB_SB_EEENS1_32KernelTmaWarpSpecializedPingpongEEENS5_IJNSA_ILi64EEENSA_ILi96EEESF_EEENS_10bfloat16_tENS5_IJlSB_lEEESI_SJ_NS4_8TiledMMAINS4_8MMA_AtomIJNS4_4SM904GMMA27MMA_64x96x16_F32BF16BF16_SSILNSN_5MajorE0ELSP_0ELNSN_7ScaleInE1ELSQ_1EEEEEENS4_6LayoutISC_NS5_IJNSA_ILi0EEESU_SU_EEEEENS5_IJNS4_10UnderscoreESX_SX_EEEEENS4_13SM90_TMA_LOADENS4_14ComposedLayoutINS4_7SwizzleILi3ELi4ELi3EEENS4_18smem_ptr_flag_bitsILi16EEENST_INS5_IJNSA_ILi8EEESF_EEENS5_IJSF_SB_EEEEEEEvNS4_8identityES10_S1A_vS1B_EENS_8epilogue10collective6detail29Sm90TmaWarpSpecializedAdapterINS1E_15DefaultEpilogueISI_SJ_SJ_NS1D_6thread17LinearCombinationISI_Li1EffLNS1I_9ScaleType4KindE0ELNS_15FloatRoundStyleE2ESI_EENS1_15EpilogueDefaultEEEEEvvEEEEvNT_6ParamsE)
        /*0014*/ 	.word	0x00000008


	//----- nvinfo : EIATTR_MIN_STACK_SIZE
	.align		4
.L_17:
        /*0018*/ 	.byte	0x04, 0x12
        /*001a*/ 	.short	(.L_19 - .L_18)
	.align		4
.L_18:
        /*001c*/ 	.word	index@(_ZN7cutlass13device_kernelINS_4gemm6kernel13GemmUniversalIN4cute5tupleIJiiiiEEENS1_10collective13CollectiveMmaINS1_34MainloopSm90TmaGmmaWarpSpecializedILi11ENS5_IJNS4_1CILi1EEESB_SB_EEENS1_32KernelTmaWarpSpecializedPingpongEEENS5_IJNSA_ILi64EEENSA_ILi96EEESF_EEENS_10bfloat16_tENS5_IJlSB_lEEESI_SJ_NS4_8TiledMMAINS4_8MMA_AtomIJNS4_4SM904GMMA27MMA_64x96x16_F32BF16BF16_SSILNSN_5MajorE0ELSP_0ELNSN_7ScaleInE1ELSQ_1EEEEEENS4_6LayoutISC_NS5_IJNSA_ILi0EEESU_SU_EEEEENS5_IJNS4_10UnderscoreESX_SX_EEEEENS4_13SM90_TMA_LOADENS4_14ComposedLayoutINS4_7SwizzleILi3ELi4ELi3EEENS4_18smem_ptr_flag_bitsILi16EEENST_INS5_IJNSA_ILi8EEESF_EEENS5_IJSF_SB_EEEEEEEvNS4_8identityES10_S1A_vS1B_EENS_8epilogue10collective6detail29Sm90TmaWarpSpecializedAdapterINS1E_15DefaultEpilogueISI_SJ_SJ_NS1D_6thread17LinearCombinationISI_Li1EffLNS1I_9ScaleType4KindE0ELNS_15FloatRoundStyleE2ESI_EENS1_15EpilogueDefaultEEEEEvvEEEEvNT_6ParamsE)
        /*0020*/ 	.word	0x00000008
.L_19:


//--------------------- .nv.compat                --------------------------
	.section	.nv.compat,"",@"SHT_CUDA_COMPAT_INFO"
	.align	4
        /*0000*/ 	.byte	0x02, 0x09, 0x01, 0x00, 0x02, 0x02, 0x04, 0x00, 0x02, 0x05, 0x05, 0x00, 0x03, 0x07, 0x01, 0x01
        /*0010*/ 	.byte	0x02, 0x03, 0x01, 0x00, 0x02, 0x06, 0x01, 0x00, 0x04, 0x0b, 0x08, 0x00, 0x00, 0x00, 0x00, 0x00
        /*0020*/ 	.byte	0x00, 0x00, 0x00, 0x00


//--------------------- .nv.info._ZN7cutlass13device_kernelINS_4gemm6kernel13GemmUniversalIN4cute5tupleIJiiiiEEENS1_10collective13CollectiveMmaINS1_34MainloopSm90TmaGmmaWarpSpecializedILi11ENS5_IJNS4_1CILi1EEESB_SB_EEENS1_32KernelTmaWarpSpecializedPingpongEEENS5_IJNSA_ILi64EEENSA_ILi96EEESF_EEENS_10bfloat16_tENS5_IJlSB_lEEESI_SJ_NS4_8TiledMMAINS4_8MMA_AtomIJNS4_4SM904GMMA27MMA_64x96x16_F32BF16BF16_SSILNSN_5MajorE0ELSP_0ELNSN_7ScaleInE1ELSQ_1EEEEEENS4_6LayoutISC_NS5_IJNSA_ILi0EEESU_SU_EEEEENS5_IJNS4_10UnderscoreESX_SX_EEEEENS4_13SM90_TMA_LOADENS4_14ComposedLayoutINS4_7SwizzleILi3ELi4ELi3EEENS4_18smem_ptr_flag_bitsILi16EEENST_INS5_IJNSA_ILi8EEESF_EEENS5_IJSF_SB_EEEEEEEvNS4_8identityES10_S1A_vS1B_EENS_8epilogue10collective6detail29Sm90TmaWarpSpecializedAdapterINS1E_15DefaultEpilogueISI_SJ_SJ_NS1D_6thread17LinearCombinationISI_Li1EffLNS1I_9ScaleType4KindE0ELNS_15FloatRoundStyleE2ESI_EENS1_15EpilogueDefaultEEEEEvvEEEEvNT_6ParamsE --------------------------
	.section	.nv.info._ZN7cutlass13device_kernelINS_4gemm6kernel13GemmUniversalIN4cute5tupleIJiiiiEEENS1_10collective13CollectiveMmaINS1_34MainloopSm90TmaGmmaWarpSpecializedILi11ENS5_IJNS4_1CILi1EEESB_SB_EEENS1_32KernelTmaWarpSpecializedPingpongEEENS5_IJNSA_ILi64EEENSA_ILi96EEESF_EEENS_10bfloat16_tENS5_IJlSB_lEEESI_SJ_NS4_8TiledMMAINS4_8MMA_AtomIJNS4_4SM904GMMA27MMA_64x96x16_F32BF16BF16_SSILNSN_5MajorE0ELSP_0ELNSN_7ScaleInE1ELSQ_1EEEEEENS4_6LayoutISC_NS5_IJNSA_ILi0EEESU_SU_EEEEENS5_IJNS4_10UnderscoreESX_SX_EEEEENS4_13SM90_TMA_LOADENS4_14ComposedLayoutINS4_7SwizzleILi3ELi4ELi3EEENS4_18smem_ptr_flag_bitsILi16EEENST_INS5_IJNSA_ILi8EEESF_EEENS5_IJSF_SB_EEEEEEEvNS4_8identityES10_S1A_vS1B_EENS_8epilogue10collective6detail29Sm90TmaWarpSpecializedAdapterINS1E_15DefaultEpilogueISI_SJ_SJ_NS1D_6thread17LinearCombinationISI_Li1EffLNS1I_9ScaleType4KindE0ELNS_15FloatRoundStyleE2ESI_EENS1_15EpilogueDefaultEEEEEvvEEEEvNT_6ParamsE,"",@"SHT_CUDA_INFO"
	.sectionflags	@""
	.align	4


	//----- nvinfo : EIATTR_CUDA_API_VERSION
	.align		4
        /*0000*/ 	.byte	0x04, 0x37
        /*0002*/ 	.short	(.L_21 - .L_20)
.L_20:
        /*0004*/ 	.word	0x00000082


	//----- nvinfo : EIATTR_KPARAM_INFO
	.align		4
.L_21:
        /*0008*/ 	.byte	0x04, 0x17
        /*000a*/ 	.short	(.L_23 - .L_22)
.L_22:
        /*000c*/ 	.word	0x00000000
        /*0010*/ 	.short	0x0000
        /*0012*/ 	.short	0x0070
        /*0014*/ 	.byte	0x00, 0xf0, 0x01, 0x10


	//----- nvinfo : EIATTR_SPARSE_MMA_MASK
	.align		4
.L_23:
        /*0018*/ 	.byte	0x03, 0x50
        /*001a*/ 	.short	0x0000


	//----- nvinfo : EIATTR_MAXREG_COUNT
	.align		4
        /*001c*/ 	.byte	0x03, 0x1b
        /*001e*/ 	.short	0x00a8


	//----- nvinfo : EIATTR_NUM_BARRIERS
	.align		4
        /*0020*/ 	.byte	0x02, 0x4c
        /*0022*/ 	.byte	0x01
	.zero		1


	//----- nvinfo : EIATTR_EXTERNS
	.align		4
        /*0024*/ 	.byte	0x04, 0x0f
        /*0026*/ 	.short	(.L_25 - .L_24)


	//   ....[0]....
	.align		4
.L_24:
        /*0028*/ 	.word	index@(__assertfail)


	//----- nvinfo : EIATTR_ANNOTATIONS
	.align		4
.L_25:
        /*002c*/ 	.byte	0x04, 0x55
        /*002e*/ 	.short	(.L_27 - .L_26)


	//   ....[0]....
.L_26:
        /*0030*/ 	.word	0x00000001
        /*0034*/ 	.byte	0xe0, 0x0b, 0x00, 0x00, 0x01, 0x00, 0x00, 0x00, 0x00, 0x13, 0x00, 0x00, 0x01, 0x00, 0x00, 0x00
        /*0044*/ 	.byte	0xd0, 0x52, 0x00, 0x00, 0x01, 0x00, 0x00, 0x00, 0x90, 0x5e, 0x00, 0x00


	//----- nvinfo : EIATTR_MERCURY_ISA_VERSION
	.align		4
.L_27:
        /*0050*/ 	.byte	0x03, 0x5f
        /*0052*/ 	.short	0x0101


	//----- nvinfo : EIATTR_INT_WARP_WIDE_INSTR_OFFSETS
	.align		4
        /*0054*/ 	.byte	0x04, 0x31
        /*0056*/ 	.short	(.L_29 - .L_28)


	//   ....[0]....
.L_28:
        /*0058*/ 	.word	0x00000500


	//   ....[1]....
        /*005c*/ 	.word	0x00000520


	//   ....[2]....
        /*0060*/ 	.word	0x000005a0


	//   ....[3]....
        /*0064*/ 	.word	0x000005b0


	//   ....[4]....
        /*0068*/ 	.word	0x000005c0


	//   ....[5]....
        /*006c*/ 	.word	0x000005e0


	//   ....[6]....
        /*0070*/ 	.word	0x00000670


	//   ....[7]....
        /*0074*/ 	.word	0x00000690


	//----- nvinfo : EIATTR_COOP_GROUP_MASK_REGIDS
	.align		4
.L_29:
        /*0078*/ 	.byte	0x04, 0x29
        /*007a*/ 	.short	(.L_31 - .L_30)


	//   ....[0]....
.L_30:
        /*007c*/ 	.word	0xffffffff


	//   ....[1]....
        /*0080*/ 	.word	0xffffffff


	//   ....[2]....
        /*0084*/ 	.word	0xffffffff


	//   ....[3]....
        /*0088*/ 	.word	0xffffffff


	//   ....[4]....
        /*008c*/ 	.word	0xffffffff


	//   ....[5]....
        /*0090*/ 	.word	0xffffffff


	//----- nvinfo : EIATTR_COOP_GROUP_INSTR_OFFSETS
	.align		4
.L_31:
        /*0094*/ 	.byte	0x04, 0x28
        /*0096*/ 	.short	(.L_33 - .L_32)


	//   ....[0]....
.L_32:
        /*0098*/ 	.word	0x00000070


	//   ....[1]....
        /*009c*/ 	.word	0x00000080


	//   ....[2]....
        /*00a0*/ 	.word	0x00000140


	//   ....[3]....
        /*00a4*/ 	.word	0x000003e0


	//   ....[4]....
        /*00a8*/ 	.word	0x00000420


	//   ....[5]....
        /*00ac*/ 	.word	0x00000460


	//----- nvinfo : EIATTR_REG_RECONFIG
	.align		4
.L_33:
        /*00b0*/ 	.byte	0x01, 0x54
	.zero		2


	//----- nvinfo : EIATTR_SYSCALL_OFFSETS
	.align		4
        /*00b4*/ 	.byte	0x04, 0x46
        /*00b6*/ 	.short	(.L_35 - .L_34)


	//   ....[0]....
.L_34:
        /*00b8*/ 	.word	0x00001800


	//----- nvinfo : EIATTR_MBARRIER_INSTR_OFFSETS
	.align		4
.L_35:
        /*00bc*/ 	.byte	0x04, 0x39
        /*00be*/ 	.short	(.L_37 - .L_36)


	//   ....[0]....
.L_36:
        /*00c0*/ 	.word	0x00000260
        /*00c4*/ 	.word	0x000000ff
        /*00c8*/ 	.word	0x00000000
        /*00cc*/ 	.short	0x0100
        /*00ce*/ 	.byte	0x08
	.zero		1


	//   ....[1]....
        /*00d0*/ 	.word	0x00000270
        /*00d4*/ 	.word	0x000000ff
        /*00d8*/ 	.word	0x00000058
        /*00dc*/ 	.short	0x0100
        /*00de*/ 	.byte	0x08
	.zero		1


	//   ....[2]....
        /*00e0*/ 	.word	0x00000280
        /*00e4*/ 	.word	0x000000ff
        /*00e8*/ 	.word	0x00000008
        /*00ec*/ 	.short	0x0100
        /*00ee*/ 	.byte	0x08
	.zero		1


	//   ....[3]....
        /*00f0*/ 	.word	0x00000290
        /*00f4*/ 	.word	0x000000ff
        /*00f8*/ 	.word	0x00000060
        /*00fc*/ 	.short	0x0100
        /*00fe*/ 	.byte	0x08
	.zero		1


	//   ....[4]....
        /*0100*/ 	.word	0x000002a0
        /*0104*/ 	.word	0x000000ff
        /*0108*/ 	.word	0x00000010
        /*010c*/ 	.short	0x0100
        /*010e*/ 	.byte	0x08
	.zero		1


	//   ....[5]....
        /*0110*/ 	.word	0x000002b0
        /*0114*/ 	.word	0x000000ff
        /*0118*/ 	.word	0x00000068
        /*011c*/ 	.short	0x0100
        /*011e*/ 	.byte	0x08
	.zero		1


	//   ....[6]....
        /*0120*/ 	.word	0x000002c0
        /*0124*/ 	.word	0x000000ff
        /*0128*/ 	.word	0x00000018
        /*012c*/ 	.short	0x0100
        /*012e*/ 	.byte	0x08
	.zero		1


	//   ....[7]....
        /*0130*/ 	.word	0x000002d0
        /*0134*/ 	.word	0x000000ff
        /*0138*/ 	.word	0x00000070
        /*013c*/ 	.short	0x0100
        /*013e*/ 	.byte	0x08
	.zero		1


	//   ....[8]....
        /*0140*/ 	.word	0x000002e0
        /*0144*/ 	.word	0x000000ff
        /*0148*/ 	.word	0x00000020
        /*014c*/ 	.short	0x0100
        /*014e*/ 	.byte	0x08
	.zero		1


	//   ....[9]....
        /*0150*/ 	.word	0x000002f0
        /*0154*/ 	.word	0x000000ff
        /*0158*/ 	.word	0x00000078
        /*015c*/ 	.short	0x0100
        /*015e*/ 	.byte	0x08
	.zero		1


	//   ....[10]....
        /*0160*/ 	.word	0x00000300
        /*0164*/ 	.word	0x000000ff
        /*0168*/ 	.word	0x00000028
        /*016c*/ 	.short	0x0100
        /*016e*/ 	.byte	0x08
	.zero		1


	//   ....[11]....
        /*0170*/ 	.word	0x00000310
        /*0174*/ 	.word	0x000000ff
        /*0178*/ 	.word	0x00000080
        /*017c*/ 	.short	0x0100
        /*017e*/ 	.byte	0x08
	.zero		1


	//   ....[12]....
        /*0180*/ 	.word	0x00000320
        /*0184*/ 	.word	0x000000ff
        /*0188*/ 	.word	0x00000030
        /*018c*/ 	.short	0x0100
        /*018e*/ 	.byte	0x08
	.zero		1


	//   ....[13]....
        /*0190*/ 	.word	0x00000330
        /*0194*/ 	.word	0x000000ff
        /*0198*/ 	.word	0x00000088
        /*019c*/ 	.short	0x0100
        /*019e*/ 	.byte	0x08
	.zero		1


	//   ....[14]....
        /*01a0*/ 	.word	0x00000340
        /*01a4*/ 	.word	0x000000ff
        /*01a8*/ 	.word	0x00000038
        /*01ac*/ 	.short	0x0100
        /*01ae*/ 	.byte	0x08
	.zero		1


	//   ....[15]....
        /*01b0*/ 	.word	0x00000350
        /*01b4*/ 	.word	0x000000ff
        /*01b8*/ 	.word	0x00000090
        /*01bc*/ 	.short	0x0100
        /*01be*/ 	.byte	0x08
	.zero		1


	//   ....[16]....
        /*01c0*/ 	.word	0x00000360
        /*01c4*/ 	.word	0x000000ff
        /*01c8*/ 	.word	0x00000040
        /*01cc*/ 	.short	0x0100
        /*01ce*/ 	.byte	0x08
	.zero		1


	//   ....[17]....
        /*01d0*/ 	.word	0x00000370
        /*01d4*/ 	.word	0x000000ff
        /*01d8*/ 	.word	0x00000098
        /*01dc*/ 	.short	0x0100
        /*01de*/ 	.byte	0x08
	.zero		1


	//   ....[18]....
        /*01e0*/ 	.word	0x00000380
        /*01e4*/ 	.word	0x000000ff
        /*01e8*/ 	.word	0x00000048
        /*01ec*/ 	.short	0x0100
        /*01ee*/ 	.byte	0x08
	.zero		1


	//   ....[19]....
        /*01f0*/ 	.word	0x00000390
        /*01f4*/ 	.word	0x000000ff
        /*01f8*/ 	.word	0x000000a0
        /*01fc*/ 	.short	0x0100
        /*01fe*/ 	.byte	0x08
	.zero		1


	//   ....[20]....
        /*0200*/ 	.word	0x000003a0
        /*0204*/ 	.word	0x000000ff
        /*0208*/ 	.word	0x00000050
        /*020c*/ 	.short	0x0100
        /*020e*/ 	.byte	0x08
	.zero		1


	//   ....[21]....
        /*0210*/ 	.word	0x000003b0
        /*0214*/ 	.word	0x000000ff
        /*0218*/ 	.word	0x000000a8
        /*021c*/ 	.short	0x0100
        /*021e*/ 	.byte	0x08
	.zero		1


	//   ....[22]....
        /*0220*/ 	.word	0x000006d0
        /*0224*/ 	.word	0x000000ff
        /*0228*/ 	.word	0x000000e0
        /*022c*/ 	.short	0x0100
        /*022e*/ 	.byte	0x08
	.zero		1


	//   ....[23]....
        /*0230*/ 	.word	0x00000740
        /*0234*/ 	.word	0x000000ff
        /*0238*/ 	.word	0x000000e8
        /*023c*/ 	.short	0x0100
        /*023e*/ 	.byte	0x08
	.zero		1


	//   ....[24]....
        /*0240*/ 	.word	0x00000760
        /*0244*/ 	.word	0x000000ff
        /*0248*/ 	.word	0x000000c0
        /*024c*/ 	.short	0x0100
        /*024e*/ 	.byte	0x09
	.zero		1


	//   ....[25]....
        /*0250*/ 	.word	0x00000770
        /*0254*/ 	.word	0x000000ff
        /*0258*/ 	.word	0x000000c8
        /*025c*/ 	.short	0x0100
        /*025e*/ 	.byte	0x09
	.zero		1


	//   ....[26]....
        /*0260*/ 	.word	0x00000780
        /*0264*/ 	.word	0x000000ff
        /*0268*/ 	.word	0x000000d0
        /*026c*/ 	.short	0x0100
        /*026e*/ 	.byte	0x09
	.zero		1


	//   ....[27]....
        /*0270*/ 	.word	0x00000790
        /*0274*/ 	.word	0x000000ff
        /*0278*/ 	.word	0x000000d8
        /*027c*/ 	.short	0x0100
        /*027e*/ 	.byte	0x09
	.zero		1


	//   ....[28]....
        /*0280*/ 	.word	0x000016c0
        /*0284*/ 	.word	0x000000ff
        /*0288*/ 	.word	0xfffffff8
        /*028c*/ 	.short	0x010a
        /*028e*/ 	.byte	0x2b
	.zero		1


	//   ....[29]....
        /*0290*/ 	.word	0x00001880
        /*0294*/ 	.word	0x00000003
        /*0298*/ 	.word	0x00000000
        /*029c*/ 	.short	0x010a
        /*029e*/ 	.byte	0x3f
	.zero		1


	//   ....[30]....
        /*02a0*/ 	.word	0x000018c0
        /*02a4*/ 	.word	0x00000003
        /*02a8*/ 	.word	0x00000000
        /*02ac*/ 	.short	0x010a
        /*02ae*/ 	.byte	0x3f
	.zero		1


	//   ....[31]....
        /*02b0*/ 	.word	0x00001bc0
        /*02b4*/ 	.word	0x000000ff
        /*02b8*/ 	.word	0x00000000
        /*02bc*/ 	.short	0x010a
        /*02be*/ 	.byte	0x04
	.zero		1


	//   ....[32]....
        /*02c0*/ 	.word	0x00001c00
        /*02c4*/ 	.word	0x000000ff
        /*02c8*/ 	.word	0x00000000
        /*02cc*/ 	.short	0x010a
        /*02ce*/ 	.byte	0x04
	.zero		1


	//   ....[33]....
        /*02d0*/ 	.word	0x00001e60
        /*02d4*/ 	.word	0x000000ff
        /*02d8*/ 	.word	0x00000000
        /*02dc*/ 	.short	0x0101
        /*02de*/ 	.byte	0x04
	.zero		1


	//   ....[34]....
        /*02e0*/ 	.word	0x00001f60
        /*02e4*/ 	.word	0x00000003
        /*02e8*/ 	.word	0x00000000
        /*02ec*/ 	.short	0x0101
        /*02ee*/ 	.byte	0x30
	.zero		1


	//   ....[35]....
        /*02f0*/ 	.word	0x00002030
        /*02f4*/ 	.word	0x000000ff
        /*02f8*/ 	.word	0x00000000
        /*02fc*/ 	.short	0x0101
        /*02fe*/ 	.byte	0x06
	.zero		1


	//   ....[36]....
        /*0300*/ 	.word	0x000020a0
        /*0304*/ 	.word	0x000000ff
        /*0308*/ 	.word	0x00000008
        /*030c*/ 	.short	0x010a
        /*030e*/ 	.byte	0x2b
	.zero		1


	//   ....[37]....
        /*0310*/ 	.word	0x00005310
        /*0314*/ 	.word	0x00000000
        /*0318*/ 	.word	0x00000000
        /*031c*/ 	.short	0x0101
        /*031e*/ 	.byte	0x30
	.zero		1


	//   ....[38]....
        /*0320*/ 	.word	0x00005c00
        /*0324*/ 	.word	0x0000000b
        /*0328*/ 	.word	0x00000058
        /*032c*/ 	.short	0x010a
        /*032e*/ 	.byte	0x3f
	.zero		1


	//   ....[39]....
        /*0330*/ 	.word	0x00005fc0
        /*0334*/ 	.word	0x00000006
        /*0338*/ 	.word	0x000000e8
        /*033c*/ 	.short	0x0101
        /*033e*/ 	.byte	0x3f
	.zero		1


	//   ....[40]....
        /*0340*/ 	.word	0x000066e0
        /*0344*/ 	.word	0x00000007
        /*0348*/ 	.word	0x00000000
        /*034c*/ 	.short	0x010a
        /*034e*/ 	.byte	0x3f
	.zero		1


	//   ....[41]....
        /*0350*/ 	.word	0x00006760
        /*0354*/ 	.word	0x00000006
        /*0358*/ 	.word	0x00000000
        /*035c*/ 	.short	0x010a
        /*035e*/ 	.byte	0x3f
	.zero		1


	//   ....[42]....
        /*0360*/ 	.word	0x000067f0
        /*0364*/ 	.word	0x00000007
        /*0368*/ 	.word	0x00000000
        /*036c*/ 	.short	0x010a
        /*036e*/ 	.byte	0x3f
	.zero		1


	//   ....[43]....
        /*0370*/ 	.word	0x00006880
        /*0374*/ 	.word	0x00000006
        /*0378*/ 	.word	0x00000000
        /*037c*/ 	.short	0x010a
        /*037e*/ 	.byte	0x3f
	.zero		1


	//   ....[44]....
        /*0380*/ 	.word	0x00006910
        /*0384*/ 	.word	0x00000007
        /*0388*/ 	.word	0x00000000
        /*038c*/ 	.short	0x010a
        /*038e*/ 	.byte	0x3f
	.zero		1


	//   ....[45]....
        /*0390*/ 	.word	0x000069a0
        /*0394*/ 	.word	0x00000006
        /*0398*/ 	.word	0x00000000
        /*039c*/ 	.short	0x010a
        /*039e*/ 	.byte	0x3f
	.zero		1


	//   ....[46]....
        /*03a0*/ 	.word	0x00006a30
        /*03a4*/ 	.word	0x00000007
        /*03a8*/ 	.word	0x00000000
        /*03ac*/ 	.short	0x010a
        /*03ae*/ 	.byte	0x3f
	.zero		1


	//   ....[47]....
        /*03b0*/ 	.word	0x00006ac0
        /*03b4*/ 	.word	0x00000006
        /*03b8*/ 	.word	0x00000000
        /*03bc*/ 	.short	0x010a
        /*03be*/ 	.byte	0x3f
	.zero		1


	//   ....[48]....
        /*03c0*/ 	.word	0x00006b50
        /*03c4*/ 	.word	0x00000007
        /*03c8*/ 	.word	0x00000000
        /*03cc*/ 	.short	0x010a
        /*03ce*/ 	.byte	0x3f
	.zero		1


	//   ....[49]....
        /*03d0*/ 	.word	0x00006be0
        /*03d4*/ 	.word	0x00000006
        /*03d8*/ 	.word	0x00000000
        /*03dc*/ 	.short	0x010a
        /*03de*/ 	.byte	0x3f
	.zero		1


	//   ....[50]....
        /*03e0*/ 	.word	0x00006c70
        /*03e4*/ 	.word	0x00000005
        /*03e8*/ 	.word	0x00000000
        /*03ec*/ 	.short	0x010a
        /*03ee*/ 	.byte	0x3f
	.zero		1


	//   ....[51]....
        /*03f0*/ 	.word	0x00006ce0
        /*03f4*/ 	.word	0x00000003
        /*03f8*/ 	.word	0xfffffff8
        /*03fc*/ 	.short	0x010a
        /*03fe*/ 	.byte	0x3f
	.zero		1


	//   ....[52]....
        /*0400*/ 	.word	0x00006d30
        /*0404*/ 	.word	0x00000003
        /*0408*/ 	.word	0x00000000
        /*040c*/ 	.short	0x010a
        /*040e*/ 	.byte	0x3f
	.zero		1


	//   ....[53]....
        /*0410*/ 	.word	0x00006d90
        /*0414*/ 	.word	0x00000004
        /*0418*/ 	.word	0x00000000
        /*041c*/ 	.short	0x010a
        /*041e*/ 	.byte	0x3f
	.zero		1


	//   ....[54]....
        /*0420*/ 	.word	0x00006df0
        /*0424*/ 	.word	0x00000003
        /*0428*/ 	.word	0x00000008
        /*042c*/ 	.short	0x010a
        /*042e*/ 	.byte	0x3f
	.zero		1


	//   ....[55]....
        /*0430*/ 	.word	0x00006ec0
        /*0434*/ 	.word	0x0000000b
        /*0438*/ 	.word	0x00000058
        /*043c*/ 	.short	0x010a
        /*043e*/ 	.byte	0x3f
	.zero		1


	//   ....[56]....
        /*0440*/ 	.word	0x00006f90
        /*0444*/ 	.word	0x00000007
        /*0448*/ 	.word	0x00000000
        /*044c*/ 	.short	0x010a
        /*044e*/ 	.byte	0x3f
	.zero		1


	//   ....[57]....
        /*0450*/ 	.word	0x00006fe0
        /*0454*/ 	.word	0x00000006
        /*0458*/ 	.word	0x00000000
        /*045c*/ 	.short	0x010a
        /*045e*/ 	.byte	0x3f
	.zero		1


	//   ....[58]....
        /*0460*/ 	.word	0x00007030
        /*0464*/ 	.word	0x00000007
        /*0468*/ 	.word	0x00000000
        /*046c*/ 	.short	0x010a
        /*046e*/ 	.byte	0x3f
	.zero		1


	//   ....[59]....
        /*0470*/ 	.word	0x00007080
        /*0474*/ 	.word	0x00000006
        /*0478*/ 	.word	0x00000000
        /*047c*/ 	.short	0x010a
        /*047e*/ 	.byte	0x3f
	.zero		1


	//   ....[60]....
        /*0480*/ 	.word	0x000070d0
        /*0484*/ 	.word	0x00000007
        /*0488*/ 	.word	0x00000000
        /*048c*/ 	.short	0x010a
        /*048e*/ 	.byte	0x3f
	.zero		1


	//   ....[61]....
        /*0490*/ 	.word	0x00007120
        /*0494*/ 	.word	0x00000006
        /*0498*/ 	.word	0x00000000
        /*049c*/ 	.short	0x010a
        /*049e*/ 	.byte	0x3f
	.zero		1


	//   ....[62]....
        /*04a0*/ 	.word	0x00007170
        /*04a4*/ 	.word	0x00000007
        /*04a8*/ 	.word	0x00000000
        /*04ac*/ 	.short	0x010a
        /*04ae*/ 	.byte	0x3f
	.zero		1


	//   ....[63]....
        /*04b0*/ 	.word	0x000071c0
        /*04b4*/ 	.word	0x00000006
        /*04b8*/ 	.word	0x00000000
        /*04bc*/ 	.short	0x010a
        /*04be*/ 	.byte	0x3f
	.zero		1


	//   ....[64]....
        /*04c0*/ 	.word	0x00007210
        /*04c4*/ 	.word	0x00000007
        /*04c8*/ 	.word	0x00000000
        /*04cc*/ 	.short	0x010a
        /*04ce*/ 	.byte	0x3f
	.zero		1


	//   ....[65]....
        /*04d0*/ 	.word	0x00007260
        /*04d4*/ 	.word	0x00000006
        /*04d8*/ 	.word	0x00000000
        /*04dc*/ 	.short	0x010a
        /*04de*/ 	.byte	0x3f
	.zero		1


	//----- nvinfo : EIATTR_NUM_MBARRIERS
	.align		4
.L_37:
        /*04e0*/ 	.byte	0x03, 0x38
        /*04e2*/ 	.short	0x001c


	//----- nvinfo : EIATTR_EXIT_INSTR_OFFSETS
	.align		4
        /*04e4*/ 	.byte	0x04, 0x1c
        /*04e6*/ 	.short	(.L_39 - .L_38)


	//   ....[0]....
.L_38:
        /*04e8*/ 	.word	0x00001290


	//   ....[1]....
        /*04ec*/ 	.word	0x000012f0


	//   ....[2]....
        /*04f0*/ 	.word	0x00005930


	//   ....[3]....
        /*04f4*/ 	.word	0x00005960


	//   ....[4]....
        /*04f8*/ 	.word	0x00006cc0


	//----- nvinfo : EIATTR_MAX_THREADS
	.align		4
.L_39:
        /*04fc*/ 	.byte	0x04, 0x05
        /*04fe*/ 	.short	(.L_41 - .L_40)
.L_40:
        /*0500*/ 	.word	0x00000180
        /*0504*/ 	.word	0x00000001
        /*0508*/ 	.word	0x00000001


	//----- nvinfo : EIATTR_CRS_STACK_SIZE
	.align		4
.L_41:
        /*050c*/ 	.byte	0x04, 0x1e
        /*050e*/ 	.short	(.L_43 - .L_42)
.L_42:
        /*0510*/ 	.word	0x00000000


	//----- nvinfo : EIATTR_CBANK_PARAM_SIZE
	.align		4
.L_43:
        /*0514*/ 	.byte	0x03, 0x19
        /*0516*/ 	.short	0x0470


	//----- nvinfo : EIATTR_PARAM_CBANK
	.align		4
        /*0518*/ 	.byte	0x04, 0x0a
        /*051a*/ 	.short	(.L_45 - .L_44)
	.align		4
.L_44:
        /*051c*/ 	.word	index@(.nv.constant0._ZN7cutlass13device_kernelINS_4gemm6kernel13GemmUniversalIN4cute5tupleIJiiiiEEENS1_10collective13CollectiveMmaINS1_34MainloopSm90TmaGmmaWarpSpecializedILi11ENS5_IJNS4_1CILi1EEESB_SB_EEENS1_32KernelTmaWarpSpecializedPingpongEEENS5_IJNSA_ILi64EEENSA_ILi96EEESF_EEENS_10bfloat16_tENS5_IJlSB_lEEESI_SJ_NS4_8TiledMMAINS4_8MMA_AtomIJNS4_4SM904GMMA27MMA_64x96x16_F32BF16BF16_SSILNSN_5MajorE0ELSP_0ELNSN_7ScaleInE1ELSQ_1EEEEEENS4_6LayoutISC_NS5_IJNSA_ILi0EEESU_SU_EEEEENS5_IJNS4_10UnderscoreESX_SX_EEEEENS4_13SM90_TMA_LOADENS4_14ComposedLayoutINS4_7SwizzleILi3ELi4ELi3EEENS4_18smem_ptr_flag_bitsILi16EEENST_INS5_IJNSA_ILi8EEESF_EEENS5_IJSF_SB_EEEEEEEvNS4_8identityES10_S1A_vS1B_EENS_8epilogue10collective6detail29Sm90TmaWarpSpecializedAdapterINS1E_15DefaultEpilogueISI_SJ_SJ_NS1D_6thread17LinearCombinationISI_Li1EffLNS1I_9ScaleType4KindE0ELNS_15FloatRoundStyleE2ESI_EENS1_15EpilogueDefaultEEEEEvvEEEEvNT_6ParamsE)
        /*0520*/ 	.short	0x0210
        /*0522*/ 	.short	0x0470


	//----- nvinfo : EIATTR_SW_WAR
	.align		4
.L_45:
        /*0524*/ 	.byte	0x04, 0x36
        /*0526*/ 	.short	(.L_47 - .L_46)
.L_46:
        /*0528*/ 	.word	0x00000008
.L_47:


//--------------------- .nv.callgraph             --------------------------
	.section	.nv.callgraph,"",@"SHT_CUDA_CALLGRAPH"
	.align	4
	.sectionentsize	8
	.align		4
        /*0000*/ 	.word	0x00000000
	.align		4
        /*0004*/ 	.word	0xffffffff
	.align		4
        /*0008*/ 	.word	index@(_ZN7cutlass13device_kernelINS_4gemm6kernel13GemmUniversalIN4cute5tupleIJiiiiEEENS1_10collective13CollectiveMmaINS1_34MainloopSm90TmaGmmaWarpSpecializedILi11ENS5_IJNS4_1CILi1EEESB_SB_EEENS1_32KernelTmaWarpSpecializedPingpongEEENS5_IJNSA_ILi64EEENSA_ILi96EEESF_EEENS_10bfloat16_tENS5_IJlSB_lEEESI_SJ_NS4_8TiledMMAINS4_8MMA_AtomIJNS4_4SM904GMMA27MMA_64x96x16_F32BF16BF16_SSILNSN_5MajorE0ELSP_0ELNSN_7ScaleInE1ELSQ_1EEEEEENS4_6LayoutISC_NS5_IJNSA_ILi0EEESU_SU_EEEEENS5_IJNS4_10UnderscoreESX_SX_EEEEENS4_13SM90_TMA_LOADENS4_14ComposedLayoutINS4_7SwizzleILi3ELi4ELi3EEENS4_18smem_ptr_flag_bitsILi16EEENST_INS5_IJNSA_ILi8EEESF_EEENS5_IJSF_SB_EEEEEEEvNS4_8identityES10_S1A_vS1B_EENS_8epilogue10collective6detail29Sm90TmaWarpSpecializedAdapterINS1E_15DefaultEpilogueISI_SJ_SJ_NS1D_6thread17LinearCombinationISI_Li1EffLNS1I_9ScaleType4KindE0ELNS_15FloatRoundStyleE2ESI_EENS1_15EpilogueDefaultEEEEEvvEEEEvNT_6ParamsE)
	.align		4
        /*000c*/ 	.word	index@(__assertfail)
	.align		4
        /*0010*/ 	.word	0x00000000
	.align		4
        /*0014*/ 	.word	0xfffffffe
	.align		4
        /*0018*/ 	.word	0x00000000
	.align		4
        /*001c*/ 	.word	0xfffffffd
	.align		4
        /*0020*/ 	.word	0x00000000
	.align		4
        /*0024*/ 	.word	0xfffffffc


//--------------------- .nv.constant4             --------------------------
	.section	.nv.constant4,"a",@progbits
	.align	8
	.align		8
.nv.constant4:
        /*0000*/ 	.dword	__assertfail
	.align		8
        /*0008*/ 	.dword	__unnamed_1
	.align		8
        /*0010*/ 	.dword	_ZN40_INTERNAL_1357b357_4_k_cu_d8aa2241_165014cuda3std3__45__cpo5beginE
	.align		8
        /*0018*/ 	.dword	_ZN40_INTERNAL_1357b357_4_k_cu_d8aa2241_165014cuda3std3__45__cpo3endE
	.align		8
        /*0020*/ 	.dword	_ZN40_INTERNAL_1357b357_4_k_cu_d8aa2241_165014cuda3std3__45__cpo6cbeginE
	.align		8
        /*0028*/ 	.dword	_ZN40_INTERNAL_1357b357_4_k_cu_d8aa2241_165014cuda3std3__45__cpo4cendE
	.align		8
        /*0030*/ 	.dword	_ZN40_INTERNAL_1357b357_4_k_cu_d8aa2241_165014cuda3std3__442_GLOBAL__N__1357b357_4_k_cu_d8aa2241_165016ignoreE
	.align		8
        /*0038*/ 	.dword	_ZN40_INTERNAL_1357b357_4_k_cu_d8aa2241_165014cuda3std3__419piecewise_constructE
	.align		8
        /*0040*/ 	.dword	_ZN40_INTERNAL_1357b357_4_k_cu_d8aa2241_165014cuda3std3__48in_placeE
	.align		8
        /*0048*/ 	.dword	_ZN40_INTERNAL_1357b357_4_k_cu_d8aa2241_165014cuda3std6ranges3__45__cpo4swapE
	.align		8
        /*0050*/ 	.dword	_ZN40_INTERNAL_1357b357_4_k_cu_d8aa2241_165014cuda3std6ranges3__45__cpo9iter_moveE
	.align		8
        /*0058*/ 	.dword	_ZN40_INTERNAL_1357b357_4_k_cu_d8aa2241_165014cute7productE
	.align		8
        /*0060*/ 	.dword	_ZN40_INTERNAL_1357b357_4_k_cu_d8aa2241_165014cute1_E
	.align		8
        /*0068*/ 	.dword	$str$22
	.align		8
        /*0070*/ 	.dword	$str$23


//--------------------- .text._ZN7cutlass13device_kernelINS_4gemm6kernel13GemmUniversalIN4cute5tupleIJiiiiEEENS1_10collective13CollectiveMmaINS1_34MainloopSm90TmaGmmaWarpSpecializedILi11ENS5_IJNS4_1CILi1EEESB_SB_EEENS1_32KernelTmaWarpSpecializedPingpongEEENS5_IJNSA_ILi64EEENSA_ILi96EEESF_EEENS_10bfloat16_tENS5_IJlSB_lEEESI_SJ_NS4_8TiledMMAINS4_8MMA_AtomIJNS4_4SM904GMMA27MMA_64x96x16_F32BF16BF16_SSILNSN_5MajorE0ELSP_0ELNSN_7ScaleInE1ELSQ_1EEEEEENS4_6LayoutISC_NS5_IJNSA_ILi0EEESU_SU_EEEEENS5_IJNS4_10UnderscoreESX_SX_EEEEENS4_13SM90_TMA_LOADENS4_14ComposedLayoutINS4_7SwizzleILi3ELi4ELi3EEENS4_18smem_ptr_flag_bitsILi16EEENST_INS5_IJNSA_ILi8EEESF_EEENS5_IJSF_SB_EEEEEEEvNS4_8identityES10_S1A_vS1B_EENS_8epilogue10collective6detail29Sm90TmaWarpSpecializedAdapterINS1E_15DefaultEpilogueISI_SJ_SJ_NS1D_6thread17LinearCombinationISI_Li1EffLNS1I_9ScaleType4KindE0ELNS_15FloatRoundStyleE2ESI_EENS1_15EpilogueDefaultEEEEEvvEEEEvNT_6ParamsE --------------------------
	.section	.text._ZN7cutlass13device_kernelINS_4gemm6kernel13GemmUniversalIN4cute5tupleIJiiiiEEENS1_10collective13CollectiveMmaINS1_34MainloopSm90TmaGmmaWarpSpecializedILi11ENS5_IJNS4_1CILi1EEESB_SB_EEENS1_32KernelTmaWarpSpecializedPingpongEEENS5_IJNSA_ILi64EEENSA_ILi96EEESF_EEENS_10bfloat16_tENS5_IJlSB_lEEESI_SJ_NS4_8TiledMMAINS4_8MMA_AtomIJNS4_4SM904GMMA27MMA_64x96x16_F32BF16BF16_SSILNSN_5MajorE0ELSP_0ELNSN_7ScaleInE1ELSQ_1EEEEEENS4_6LayoutISC_NS5_IJNSA_ILi0EEESU_SU_EEEEENS5_IJNS4_10UnderscoreESX_SX_EEEEENS4_13SM90_TMA_LOADENS4_14ComposedLayoutINS4_7SwizzleILi3ELi4ELi3EEENS4_18smem_ptr_flag_bitsILi16EEENST_INS5_IJNSA_ILi8EEESF_EEENS5_IJSF_SB_EEEEEEEvNS4_8identityES10_S1A_vS1B_EENS_8epilogue10collective6detail29Sm90TmaWarpSpecializedAdapterINS1E_15DefaultEpilogueISI_SJ_SJ_NS1D_6thread17LinearCombinationISI_Li1EffLNS1I_9ScaleType4KindE0ELNS_15FloatRoundStyleE2ESI_EENS1_15EpilogueDefaultEEEEEvvEEEEvNT_6ParamsE,"ax",@progbits
	.align	128
.text._ZN7cutlass13device_kernelINS_4gemm6kernel13GemmUniversalIN4cute5tupleIJiiiiEEENS1_10collective13CollectiveMmaINS1_34MainloopSm90TmaGmmaWarpSpecializedILi11ENS5_IJNS4_1CILi1EEESB_SB_EEENS1_32KernelTmaWarpSpecializedPingpongEEENS5_IJNSA_ILi64EEENSA_ILi96EEESF_EEENS_10bfloat16_tENS5_IJlSB_lEEESI_SJ_NS4_8TiledMMAINS4_8MMA_AtomIJNS4_4SM904GMMA27MMA_64x96x16_F32BF16BF16_SSILNSN_5MajorE0ELSP_0ELNSN_7ScaleInE1ELSQ_1EEEEEENS4_6LayoutISC_NS5_IJNSA_ILi0EEESU_SU_EEEEENS5_IJNS4_10UnderscoreESX_SX_EEEEENS4_13SM90_TMA_LOADENS4_14ComposedLayoutINS4_7SwizzleILi3ELi4ELi3EEENS4_18smem_ptr_flag_bitsILi16EEENST_INS5_IJNSA_ILi8EEESF_EEENS5_IJSF_SB_EEEEEEEvNS4_8identityES10_S1A_vS1B_EENS_8epilogue10collective6detail29Sm90TmaWarpSpecializedAdapterINS1E_15DefaultEpilogueISI_SJ_SJ_NS1D_6thread17LinearCombinationISI_Li1EffLNS1I_9ScaleType4KindE0ELNS_15FloatRoundStyleE2ESI_EENS1_15EpilogueDefaultEEEEEvvEEEEvNT_6ParamsE:
        .type           _ZN7cutlass13device_kernelINS_4gemm6kernel13GemmUniversalIN4cute5tupleIJiiiiEEENS1_10collective13CollectiveMmaINS1_34MainloopSm90TmaGmmaWarpSpecializedILi11ENS5_IJNS4_1CILi1EEESB_SB_EEENS1_32KernelTmaWarpSpecializedPingpongEEENS5_IJNSA_ILi64EEENSA_ILi96EEESF_EEENS_10bfloat16_tENS5_IJlSB_lEEESI_SJ_NS4_8TiledMMAINS4_8MMA_AtomIJNS4_4SM904GMMA27MMA_64x96x16_F32BF16BF16_SSILNSN_5MajorE0ELSP_0ELNSN_7ScaleInE1ELSQ_1EEEEEENS4_6LayoutISC_NS5_IJNSA_ILi0EEESU_SU_EEEEENS5_IJNS4_10UnderscoreESX_SX_EEEEENS4_13SM90_TMA_LOADENS4_14ComposedLayoutINS4_7SwizzleILi3ELi4ELi3EEENS4_18smem_ptr_flag_bitsILi16EEENST_INS5_IJNSA_ILi8EEESF_EEENS5_IJSF_SB_EEEEEEEvNS4_8identityES10_S1A_vS1B_EENS_8epilogue10collective6detail29Sm90TmaWarpSpecializedAdapterINS1E_15DefaultEpilogueISI_SJ_SJ_NS1D_6thread17LinearCombinationISI_Li1EffLNS1I_9ScaleType4KindE0ELNS_15FloatRoundStyleE2ESI_EENS1_15EpilogueDefaultEEEEEvvEEEEvNT_6ParamsE,@function
        .size           _ZN7cutlass13device_kernelINS_4gemm6kernel13GemmUniversalIN4cute5tupleIJiiiiEEENS1_10collective13CollectiveMmaINS1_34MainloopSm90TmaGmmaWarpSpecializedILi11ENS5_IJNS4_1CILi1EEESB_SB_EEENS1_32KernelTmaWarpSpecializedPingpongEEENS5_IJNSA_ILi64EEENSA_ILi96EEESF_EEENS_10bfloat16_tENS5_IJlSB_lEEESI_SJ_NS4_8TiledMMAINS4_8MMA_AtomIJNS4_4SM904GMMA27MMA_64x96x16_F32BF16BF16_SSILNSN_5MajorE0ELSP_0ELNSN_7ScaleInE1ELSQ_1EEEEEENS4_6LayoutISC_NS5_IJNSA_ILi0EEESU_SU_EEEEENS5_IJNS4_10UnderscoreESX_SX_EEEEENS4_13SM90_TMA_LOADENS4_14ComposedLayoutINS4_7SwizzleILi3ELi4ELi3EEENS4_18smem_ptr_flag_bitsILi16EEENST_INS5_IJNSA_ILi8EEESF_EEENS5_IJSF_SB_EEEEEEEvNS4_8identityES10_S1A_vS1B_EENS_8epilogue10collective6detail29Sm90TmaWarpSpecializedAdapterINS1E_15DefaultEpilogueISI_SJ_SJ_NS1D_6thread17LinearCombinationISI_Li1EffLNS1I_9ScaleType4KindE0ELNS_15FloatRoundStyleE2ESI_EENS1_15EpilogueDefaultEEEEEvvEEEEvNT_6ParamsE,(.L_x_180 - _ZN7cutlass13device_kernelINS_4gemm6kernel13GemmUniversalIN4cute5tupleIJiiiiEEENS1_10collective13CollectiveMmaINS1_34MainloopSm90TmaGmmaWarpSpecializedILi11ENS5_IJNS4_1CILi1EEESB_SB_EEENS1_32KernelTmaWarpSpecializedPingpongEEENS5_IJNSA_ILi64EEENSA_ILi96EEESF_EEENS_10bfloat16_tENS5_IJlSB_lEEESI_SJ_NS4_8TiledMMAINS4_8MMA_AtomIJNS4_4SM904GMMA27MMA_64x96x16_F32BF16BF16_SSILNSN_5MajorE0ELSP_0ELNSN_7ScaleInE1ELSQ_1EEEEEENS4_6LayoutISC_NS5_IJNSA_ILi0EEESU_SU_EEEEENS5_IJNS4_10UnderscoreESX_SX_EEEEENS4_13SM90_TMA_LOADENS4_14ComposedLayoutINS4_7SwizzleILi3ELi4ELi3EEENS4_18smem_ptr_flag_bitsILi16EEENST_INS5_IJNSA_ILi8EEESF_EEENS5_IJSF_SB_EEEEEEEvNS4_8identityES10_S1A_vS1B_EENS_8epilogue10collective6detail29Sm90TmaWarpSpecializedAdapterINS1E_15DefaultEpilogueISI_SJ_SJ_NS1D_6thread17LinearCombinationISI_Li1EffLNS1I_9ScaleType4KindE0ELNS_15FloatRoundStyleE2ESI_EENS1_15EpilogueDefaultEEEEEvvEEEEvNT_6ParamsE)
        .other          _ZN7cutlass13device_kernelINS_4gemm6kernel13GemmUniversalIN4cute5tupleIJiiiiEEENS1_10collective13CollectiveMmaINS1_34MainloopSm90TmaGmmaWarpSpecializedILi11ENS5_IJNS4_1CILi1EEESB_SB_EEENS1_32KernelTmaWarpSpecializedPingpongEEENS5_IJNSA_ILi64EEENSA_ILi96EEESF_EEENS_10bfloat16_tENS5_IJlSB_lEEESI_SJ_NS4_8TiledMMAINS4_8MMA_AtomIJNS4_4SM904GMMA27MMA_64x96x16_F32BF16BF16_SSILNSN_5MajorE0ELSP_0ELNSN_7ScaleInE1ELSQ_1EEEEEENS4_6LayoutISC_NS5_IJNSA_ILi0EEESU_SU_EEEEENS5_IJNS4_10UnderscoreESX_SX_EEEEENS4_13SM90_TMA_LOADENS4_14ComposedLayoutINS4_7SwizzleILi3ELi4ELi3EEENS4_18smem_ptr_flag_bitsILi16EEENST_INS5_IJNSA_ILi8EEESF_EEENS5_IJSF_SB_EEEEEEEvNS4_8identityES10_S1A_vS1B_EENS_8epilogue10collective6detail29Sm90TmaWarpSpecializedAdapterINS1E_15DefaultEpilogueISI_SJ_SJ_NS1D_6thread17LinearCombinationISI_Li1EffLNS1I_9ScaleType4KindE0ELNS_15FloatRoundStyleE2ESI_EENS1_15EpilogueDefaultEEEEEvvEEEEvNT_6ParamsE,@"STO_CUDA_ENTRY STV_DEFAULT"
_ZN7cutlass13device_kernelINS_4gemm6kernel13GemmUniversalIN4cute5tupleIJiiiiEEENS1_10collective13CollectiveMmaINS1_34MainloopSm90TmaGmmaWarpSpecializedILi11ENS5_IJNS4_1CILi1EEESB_SB_EEENS1_32KernelTmaWarpSpecializedPingpongEEENS5_IJNSA_ILi64EEENSA_ILi96EEESF_EEENS_10bfloat16_tENS5_IJlSB_lEEESI_SJ_NS4_8TiledMMAINS4_8MMA_AtomIJNS4_4SM904GMMA27MMA_64x96x16_F32BF16BF16_SSILNSN_5MajorE0ELSP_0ELNSN_7ScaleInE1ELSQ_1EEEEEENS4_6LayoutISC_NS5_IJNSA_ILi0EEESU_SU_EEEEENS5_IJNS4_10UnderscoreESX_SX_EEEEENS4_13SM90_TMA_LOADENS4_14ComposedLayoutINS4_7SwizzleILi3ELi4ELi3EEENS4_18smem_ptr_flag_bitsILi16EEENST_INS5_IJNSA_ILi8EEESF_EEENS5_IJSF_SB_EEEEEEEvNS4_8identityES10_S1A_vS1B_EENS_8epilogue10collective6detail29Sm90TmaWarpSpecializedAdapterINS1E_15DefaultEpilogueISI_SJ_SJ_NS1D_6thread17LinearCombinationISI_Li1EffLNS1I_9ScaleType4KindE0ELNS_15FloatRoundStyleE2ESI_EENS1_15EpilogueDefaultEEEEEvvEEEEvNT_6ParamsE:
[----:B------:R-:W0:Y:S02]  /*0000*/  LDC R1, c[0x0][0x28] ;  /* 0x00000a00ff017b82 */ /* 0x000e240000000800 */
[----:B0-----:R-:W-:Y:S01]  /*0010*/  VIADD R1, R1, 0xfffffff8 ;  /* 0xfffffff801017836 */ /* 0x001fe20000000000 */
[----:B------:R-:W0:Y:S01]  /*0020*/  S2R R4, SR_TID.X ;  /* 0x0000000000047919 */ /* 0x000e220000002100 */
[----:B------:R-:W-:Y:S01]  /*0030*/  ELECT P0, URZ, PT ;  /* 0x00000000003f782f */ /* 0x000fe20003800000 */
[----:B------:R-:W-:Y:S01]  /*0040*/  BSSY B0, `(.L_x_0) ;  /* 0x000000f000007945 */ /* 0x000fe20003800000 */
[--C-:B0-----:R-:W-:Y:S02]  /*0050*/  SHF.R.U32.HI R0, RZ, 0x5, R4.reuse ;  /* 0x00000005ff007819 */ /* 0x101fe40000011604 */
[----:B------:R-:W-:-:S03]  /*0060*/  SHF.R.U32.HI R5, RZ, 0x7, R4 ;  /* 0x00000007ff057819 */ /* 0x000fc60000011604 */
[----:B------:R-:W0:Y:S04]  /*0070*/  SHFL.IDX PT, R2, R0, RZ, 0x1f ;  /* 0x00001fff00027589 */ /* 0x000e2800000e0000 */
[----:B------:R1:W2:Y:S01]  /*0080*/  SHFL.IDX PT, R7, R5, RZ, 0x1f ;  /* 0x00001fff05077589 */ /* 0x0002a200000e0000 */
[----:B0-----:R-:W-:-:S13]  /*0090*/  ISETP.NE.OR P0, PT, R2, RZ, !P0 ;  /* 0x000000ff0200720c */ /* 0x001fda0004705670 */
[----:B-12---:R-:W-:Y:S05]  /*00a0*/  @P0 BRA `(.L_x_1) ;  /* 0x0000000000200947 */ /* 0x006fea0003800000 */
[----:B------:R-:W-:Y:S02]  /*00b0*/  ULDC.64 UR4, c[0x0][0x198] ;  /* 0x0000660000047ab9 */ /* 0x000fe40000000a00 */
[----:B------:R-:W-:Y:S02]  /*00c0*/  UIADD3 UR6, UP0, UR4, 0xf0, URZ ;  /* 0x000000f004067890 */ /* 0x000fe4000ff1e03f */
[----:B------:R-:W-:Y:S02]  /*00d0*/  UIADD3 UR4, UP1, UR4, 0x1f0, URZ ;  /* 0x000001f004047890 */ /* 0x000fe4000ff3e03f */
[----:B------:R-:W-:Y:S02]  /*00e0*/  UIADD3.X UR7, URZ, UR5, URZ, UP0, !UPT ;  /* 0x000000053f077290 */ /* 0x000fe400087fe43f */
[----:B------:R-:W-:-:S07]  /*00f0*/  UIADD3.X UR5, URZ, UR5, URZ, UP1, !UPT ;  /* 0x000000053f057290 */ /* 0x000fce0008ffe43f */
[----:B------:R0:W-:Y:S02]  /*0100*/  UTMACCTL.PF [UR6] ;  /* 0x00000000060079b9 */ /* 0x0001e40008040000 */
[----:B------:R0:W-:Y:S02]  /*0110*/  UTMACCTL.PF [UR4] ;  /* 0x00000000040079b9 */ /* 0x0001e40008040000 */
[----:B0-----:R-:W-:Y:S01]  /*0120*/  NOP ;  /* 0x0000000000007918 */ /* 0x001fe20000000000 */
.L_x_1:
[----:B------:R-:W-:Y:S05]  /*0130*/  BSYNC B0 ;  /* 0x0000000000007941 */ /* 0x000fea0003800000 */
.L_x_0:
[----:B------:R-:W0:Y:S02]  /*0140*/  SHFL.IDX PT, R3, R0, RZ, 0x1f ;  /* 0x00001fff00037589 */ /* 0x000e2400000e0000 */
[----:B0-----:R-:W-:-:S13]  /*0150*/  ISETP.NE.AND P0, PT, R3, RZ, PT ;  /* 0x000000ff0300720c */ /* 0x001fda0003f05270 */
[----:B------:R-:W-:Y:S05]  /*0160*/  @P0 BRA `(.L_x_2) ;  /* 0x00000000009c0947 */ /* 0x000fea0003800000 */
[----:B------:R-:W-:Y:S01]  /*0170*/  ELECT P0, URZ, PT ;  /* 0x00000000003f782f */ /* 0x000fe20003800000 */
[----:B------:R-:W-:-:S12]  /*0180*/  BSSY B0, `(.L_x_2) ;  /* 0x0000025000007945 */ /* 0x000fd80003800000 */
[----:B------:R-:W-:Y:S05]  /*0190*/  @!P0 BRA `(.L_x_3) ;  /* 0x00000000008c8947 */ /* 0x000fea0003800000 */
[----:B------:R-:W0:Y:S01]  /*01a0*/  S2UR UR8, SR_CgaCtaId ;  /* 0x00000000000879c3 */ /* 0x000e220000008800 */
[----:B------:R-:W-:Y:S01]  /*01b0*/  UMOV UR4, 0x400 ;  /* 0x0000040000047882 */ /* 0x000fe20000000000 */
[----:B------:R-:W-:Y:S01]  /*01c0*/  UMOV UR5, 0x1 ;  /* 0x0000000100057882 */ /* 0x000fe20000000000 */
[----:B------:R-:W-:Y:S02]  /*01d0*/  UMOV UR6, 0x80 ;  /* 0x0000008000067882 */ /* 0x000fe40000000000 */
[----:B------:R-:W-:-:S04]  /*01e0*/  UIADD3 UR6, -UR6, 0x100000, URZ ;  /* 0x0010000006067890 */ /* 0x000fc8000fffe13f */
[----:B------:R-:W-:Y:S02]  /*01f0*/  USHF.L.U32 UR7, UR6, 0xb, URZ ;  /* 0x0000000b06077899 */ /* 0x000fe4000800063f */
[----:B------:R-:W-:Y:S02]  /*0200*/  USHF.L.U32 UR6, UR6, 0x1, URZ ;  /* 0x0000000106067899 */ /* 0x000fe4000800063f */
[----:B0-----:R-:W-:Y:S02]  /*0210*/  ULEA UR8, UR8, UR4, 0x18 ;  /* 0x0000000408087291 */ /* 0x001fe4000f8ec03f */
[----:B------:R-:W-:-:S04]  /*0220*/  UIADD3 UR4, -UR5, 0x100000, URZ ;  /* 0x0010000005047890 */ /* 0x000fc8000fffe13f */
[----:B------:R-:W-:Y:S02]  /*0230*/  USHF.L.U32 UR5, UR4, 0xb, URZ ;  /* 0x0000000b04057899 */ /* 0x000fe4000800063f */
[----:B------:R-:W-:Y:S01]  /*0240*/  USHF.L.U32 UR4, UR4, 0x1, URZ ;  /* 0x0000000104047899 */ /* 0x000fe2000800063f */
[----:B------:R-:W0:Y:S11]  /*0250*/  FENCE.VIEW.ASYNC.S ;  /* 0x00000000000073c6 */ /* 0x000e360000000000 */
[----:B0-----:R0:W1:Y:S01]  /*0260*/  SYNCS.EXCH.64 URZ, [UR8], UR4 ;  /* 0x00000004083f75b2 */ /* 0x0010620008000100 */
[----:B------:R0:W2:Y:S01]  /*0270*/  SYNCS.EXCH.64 URZ, [UR8+0x58], UR6 ;  /* 0x00005806083f75b2 */ /* 0x0000a20008000100 */
[----:B------:R0:W3:Y:S01]  /*0280*/  SYNCS.EXCH.64 URZ, [UR8+0x8], UR4 ;  /* 0x00000804083f75b2 */ /* 0x0000e20008000100 */
[----:B------:R0:W4:Y:S01]  /*0290*/  SYNCS.EXCH.64 URZ, [UR8+0x60], UR6 ;  /* 0x00006006083f75b2 */ /* 0x0001220008000100 */
[----:B------:R0:W0:Y:S01]  /*02a0*/  SYNCS.EXCH.64 URZ, [UR8+0x10], UR4 ;  /* 0x00001004083f75b2 */ /* 0x0000220008000100 */
        /* <DEDUP_REMOVED lines=17> */
[----:B------:R-:W-:Y:S01]  /*03c0*/  NOP ;  /* 0x0000000000007918 */ /* 0x000fe20000000000 */
.L_x_3:
[----:B0-----:R-:W-:Y:S05]  /*03d0*/  BSYNC B0 ;  /* 0x0000000000007941 */ /* 0x001fea0003800000 */
.L_x_2:
[----:B------:R-:W0:Y:S01]  /*03e0*/  SHFL.IDX PT, R6, R0, RZ, 0x1f ;  /* 0x00001fff00067589 */ /* 0x000e2200000e0000 */
[----:B------:R-:W-:Y:S01]  /*03f0*/  ELECT P0, URZ, PT ;  /* 0x00000000003f782f */ /* 0x000fe20003800000 */
[----:B------:R-:W-:Y:S01]  /*0400*/  NOP ;  /* 0x0000000000007918 */ /* 0x000fe20000000000 */
[----:B------:R-:W-:Y:S01]  /*0410*/  ELECT P1, URZ, PT ;  /* 0x00000000003f782f */ /* 0x000fe20003820000 */
[----:B------:R-:W5:Y:S01]  /*0420*/  SHFL.IDX PT, R3, R0, RZ, 0x1f ;  /* 0x00001fff00037589 */ /* 0x000f6200000e0000 */
[----:B------:R-:W-:Y:S01]  /*0430*/  UMOV UR4, 0x20 ;  /* 0x0000002000047882 */ /* 0x000fe20000000000 */
[----:B------:R-:W-:Y:S01]  /*0440*/  UMOV UR11, 0x80 ;  /* 0x00000080000b7882 */ /* 0x000fe20000000000 */
[----:B------:R-:W-:Y:S01]  /*0450*/  NOP ;  /* 0x0000000000007918 */ /* 0x000fe20000000000 */
[----:B------:R-:W1:Y:S01]  /*0460*/  SHFL.IDX PT, R5, R5, RZ, 0x1f ;  /* 0x00001fff05057589 */ /* 0x000e6200000e0000 */
[C---:B------:R-:W-:Y:S01]  /*0470*/  VIADD R31, R7.reuse, 0xffffffff ;  /* 0xffffffff071f7836 */ /* 0x040fe20000000000 */
[----:B------:R-:W-:Y:S01]  /*0480*/  ULDC.64 UR36, c[0x0][0x208] ;  /* 0x0000820000247ab9 */ /* 0x000fe20000000a00 */
[----:B------:R-:W-:-:S03]  /*0490*/  ISETP.NE.AND P2, PT, R7, RZ, PT ;  /* 0x000000ff0700720c */ /* 0x000fc60003f45270 */
[----:B------:R-:W-:Y:S02]  /*04a0*/  ISETP.GE.U32.AND P3, PT, R31, 0x2, PT ;  /* 0x000000021f00780c */ /* 0x000fe40003f66070 */
[----:B0-----:R-:W-:Y:S02]  /*04b0*/  ISETP.NE.OR P0, PT, R6, RZ, !P0 ;  /* 0x000000ff0600720c */ /* 0x001fe40004705670 */
[----:B-----5:R-:W-:Y:S02]  /*04c0*/  ISETP.NE.OR P1, PT, R3, RZ, !P1 ;  /* 0x000000ff0300720c */ /* 0x020fe40004f25670 */
[----:B------:R-:W-:Y:S02]  /*04d0*/  SHF.R.S32.HI R3, RZ, 0x1f, R2 ;  /* 0x0000001fff037819 */ /* 0x000fe40000011402 */
[----:B-1----:R-:W-:Y:S02]  /*04e0*/  R2UR UR43, R5 ;  /* 0x00000000052b72ca */ /* 0x002fe400000e0000 */
[----:B------:R-:W-:-:S05]  /*04f0*/  LEA.HI R3, R3, R2, RZ, 0x2 ;  /* 0x0000000203037211 */ /* 0x000fca00078f10ff */
[----:B------:R-:W-:Y:S01]  /*0500*/  VOTEU.ALL UP0, P0 ;  /* 0x00000000003f7886 */ /* 0x000fe20000000000 */
[----:B------:R-:W-:Y:S01]  /*0510*/  LOP3.LUT R3, R3, 0xfffffffc, RZ, 0xc0, !PT ;  /* 0xfffffffc03037812 */ /* 0x000fe200078ec0ff */
[----:B------:R-:W-:-:S03]  /*0520*/  VOTEU.ALL UP1, P1 ;  /* 0x00000000003f7886 */ /* 0x000fc60000820000 */
[----:B------:R-:W0:Y:S01]  /*0530*/  @!UP0 S2UR UR7, SR_CgaCtaId ;  /* 0x00000000000789c3 */ /* 0x000e220000008800 */
[----:B------:R-:W-:Y:S01]  /*0540*/  @!UP0 UMOV UR6, 0x400 ;  /* 0x0000040000068882 */ /* 0x000fe20000000000 */
[----:B------:R-:W-:-:S04]  /*0550*/  @!UP0 UIADD3 UR4, -UR4, 0x100000, URZ ;  /* 0x0010000004048890 */ /* 0x000fc8000fffe13f */
[----:B------:R-:W-:Y:S02]  /*0560*/  @!UP0 USHF.L.U32 UR5, UR4, 0xb, URZ ;  /* 0x0000000b04058899 */ /* 0x000fe4000800063f */
[----:B------:R-:W-:Y:S01]  /*0570*/  @!UP0 USHF.L.U32 UR4, UR4, 0x1, URZ ;  /* 0x0000000104048899 */ /* 0x000fe2000800063f */
[----:B------:R-:W-:Y:S01]  /*0580*/  IMAD.IADD R14, R2, 0x1, -R3 ;  /* 0x00000001020e7824 */ /* 0x000fe200078e0a03 */
[----:B------:R-:W-:Y:S01]  /*0590*/  @!UP1 UMOV UR9, 0x400 ;  /* 0x0000040000099882 */ /* 0x000fe20000000000 */
[----:B------:R-:W-:Y:S01]  /*05a0*/  VOTEU.ALL UP2, P1 ;  /* 0x00000000003f7886 */ /* 0x000fe20000840000 */
[----:B------:R-:W-:Y:S01]  /*05b0*/  VOTEU.ALL UP3, P1 ;  /* 0x00000000003f7886 */ /* 0x000fe20000860000 */
[----:B------:R-:W-:Y:S01]  /*05c0*/  VOTEU.ALL UP4, P1 ;  /* 0x00000000003f7886 */ /* 0x000fe20000880000 */
[----:B------:R-:W1:Y:S01]  /*05d0*/  @!UP1 S2UR UR10, SR_CgaCtaId ;  /* 0x00000000000a99c3 */ /* 0x000e620000008800 */
[----:B------:R-:W-:Y:S01]  /*05e0*/  VOTEU.ALL UP5, P1 ;  /* 0x00000000003f7886 */ /* 0x000fe200008a0000 */
[----:B------:R-:W-:-:S04]  /*05f0*/  SHF.R.S32.HI R3, RZ, 0x1f, R4 ;  /* 0x0000001fff037819 */ /* 0x000fc80000011404 */
[----:B------:R-:W-:-:S04]  /*0600*/  LEA.HI R3, R3, R4, RZ, 0x7 ;  /* 0x0000000403037211 */ /* 0x000fc800078f38ff */
[----:B------:R-:W-:-:S05]  /*0610*/  LOP3.LUT R3, R3, 0xffffff80, RZ, 0xc0, !PT ;  /* 0xffffff8003037812 */ /* 0x000fca00078ec0ff */
[----:B------:R-:W-:Y:S01]  /*0620*/  IMAD.IADD R5, R4, 0x1, -R3 ;  /* 0x0000000104057824 */ /* 0x000fe200078e0a03 */
[----:B0-----:R-:W-:Y:S02]  /*0630*/  @!UP0 ULEA UR8, UR7, UR6, 0x18 ;  /* 0x0000000607088291 */ /* 0x001fe4000f8ec03f */
[----:B------:R-:W-:-:S04]  /*0640*/  @!UP1 UIADD3 UR6, -UR11, 0x100000, URZ ;  /* 0x001000000b069890 */ /* 0x000fc8000fffe13f */
[----:B------:R-:W-:Y:S02]  /*0650*/  @!UP1 USHF.L.U32 UR7, UR6, 0xb, URZ ;  /* 0x0000000b06079899 */ /* 0x000fe4000800063f */
[----:B------:R-:W-:Y:S01]  /*0660*/  @!UP1 USHF.L.U32 UR6, UR6, 0x1, URZ ;  /* 0x0000000106069899 */ /* 0x000fe2000800063f */
[----:B------:R-:W-:Y:S01]  /*0670*/  VOTEU.ALL UP0, P0 ;  /* 0x00000000003f7886 */ /* 0x000fe20000000000 */
[----:B-1----:R-:W-:Y:S01]  /*0680*/  @!UP1 ULEA UR9, UR10, UR9, 0x18 ;  /* 0x000000090a099291 */ /* 0x002fe2000f8ec03f */
[----:B------:R-:W-:Y:S02]  /*0690*/  VOTEU.ALL UP1, P0 ;  /* 0x00000000003f7886 */ /* 0x000fe40000020000 */
[----:B------:R-:W-:Y:S01]  /*06a0*/  ULDC.64 UR10, c[0x0][0x598] ;  /* 0x00016600000a7ab9 */ /* 0x000fe20000000a00 */
[----:B------:R-:W-:Y:S01]  /*06b0*/  ISETP.NE.AND P0, PT, R14, 0x3, PT ;  /* 0x000000030e00780c */ /* 0x000fe20003f05270 */
[----:B------:R-:W0:Y:S02]  /*06c0*/  FENCE.VIEW.ASYNC.S ;  /* 0x00000000000073c6 */ /* 0x000e240000000000 */
[----:B0-----:R0:W2:Y:S01]  /*06d0*/  @!UP0 SYNCS.EXCH.64 URZ, [UR8+0xe0], UR4 ;  /* 0x0000e004083f85b2 */ /* 0x0010a20008000100 */
[----:B------:R-:W-:-:S02]  /*06e0*/  ISETP.NE.U32.AND P1, PT, RZ, UR10, PT ;  /* 0x0000000aff007c0c */ /* 0x000fc4000bf25070 */
[----:B------:R-:W-:Y:S02]  /*06f0*/  ISETP.EQ.OR P0, PT, R14, RZ, !P0 ;  /* 0x000000ff0e00720c */ /* 0x000fe40004702670 */
[----:B------:R-:W-:Y:S02]  /*0700*/  ISETP.NE.AND.EX P1, PT, RZ, UR11, PT, P1 ;  /* 0x0000000bff007c0c */ /* 0x000fe4000bf25310 */
[----:B------:R-:W-:-:S04]  /*0710*/  ISETP.EQ.AND P0, PT, R7, RZ, P0 ;  /* 0x000000ff0700720c */ /* 0x000fc80000702270 */
[----:B------:R-:W-:-:S04]  /*0720*/  SEL R23, RZ, 0x1, !P0 ;  /* 0x00000001ff177807 */ /* 0x000fc80004000000 */
[----:B------:R-:W-:Y:S01]  /*0730*/  SEL R23, R23, 0x2, P3 ;  /* 0x0000000217177807 */ /* 0x000fe20001800000 */
[----:B------:R0:W2:Y:S01]  /*0740*/  @!UP1 SYNCS.EXCH.64 URZ, [UR8+0xe8], UR4 ;  /* 0x0000e804083f95b2 */ /* 0x0000a20008000100 */
[----:B------:R-:W-:Y:S01]  /*0750*/  NOP ;  /* 0x0000000000007918 */ /* 0x000fe20000000000 */
[----:B------:R0:W2:Y:S01]  /*0760*/  @!UP2 SYNCS.EXCH.64 URZ, [UR9+0xc0], UR6 ;  /* 0x0000c006093fa5b2 */ /* 0x0000a20008000100 */
[----:B------:R0:W2:Y:S01]  /*0770*/  @!UP3 SYNCS.EXCH.64 URZ, [UR9+0xc8], UR6 ;  /* 0x0000c806093fb5b2 */ /* 0x0000a20008000100 */
[----:B------:R0:W2:Y:S01]  /*0780*/  @!UP4 SYNCS.EXCH.64 URZ, [UR9+0xd0], UR6 ;  /* 0x0000d006093fc5b2 */ /* 0x0000a20008000100 */
[----:B------:R0:W2:Y:S01]  /*0790*/  @!UP5 SYNCS.EXCH.64 URZ, [UR9+0xd8], UR6 ;  /* 0x0000d806093fd5b2 */ /* 0x0000a20008000100 */
[----:B------:R-:W-:Y:S01]  /*07a0*/  NOP ;  /* 0x0000000000007918 */ /* 0x000fe20000000000 */
[----:B--234-:R-:W-:Y:S06]  /*07b0*/  BAR.SYNC.DEFER_BLOCKING 0x0 ;  /* 0x0000000000007b1d */ /* 0x01cfec0000010000 */
[----:B0-----:R-:W-:Y:S05]  /*07c0*/  @!P1 BRA `(.L_x_4) ;  /* 0x00000000001c9947 */ /* 0x001fea0003800000 */
[----:B------:R-:W0:Y:S02]  /*07d0*/  LDC.64 R2, c[0x0][0x598] ;  /* 0x00016600ff027b82 */ /* 0x000e240000000a00 */
[----:B0-----:R-:W2:Y:S02]  /*07e0*/  LDG.E.64 R2, desc[UR36][R2.64] ;  /* 0x0000002402027981 */ /* 0x001ea4000c1e1b00 */
[----:B--2---:R-:W-:-:S04]  /*07f0*/  ISETP.NE.U32.AND P0, PT, R2, RZ, PT ;  /* 0x000000ff0200720c */ /* 0x004fc80003f05070 */
[----:B------:R-:W-:-:S13]  /*0800*/  ISETP.NE.AND.EX P0, PT, R3, RZ, PT, P0 ;  /* 0x000000ff0300720c */ /* 0x000fda0003f05300 */
[----:B------:R-:W-:Y:S05]  /*0810*/  @!P0 BRA `(.L_x_4) ;  /* 0x0000000000088947 */ /* 0x000fea0003800000 */
[----:B------:R1:W5:Y:S01]  /*0820*/  LD.E R72, desc[UR36][R2.64] ;  /* 0x0000002402487980 */ /* 0x000362000c101900 */
[----:B------:R-:W-:Y:S05]  /*0830*/  BRA `(.L_x_5) ;  /* 0x0000000000247947 */ /* 0x000fea0003800000 */
.L_x_4:
[----:B------:R-:W-:Y:S02]  /*0840*/  ULDC.64 UR4, c[0x0][0x588] ;  /* 0x0001620000047ab9 */ /* 0x000fe40000000a00 */
[----:B------:R-:W-:-:S04]  /*0850*/  ISETP.NE.U32.AND P0, PT, RZ, UR4, PT ;  /* 0x00000004ff007c0c */ /* 0x000fc8000bf05070 */
[----:B------:R-:W-:-:S13]  /*0860*/  ISETP.NE.AND.EX P0, PT, RZ, UR5, PT, P0 ;  /* 0x00000005ff007c0c */ /* 0x000fda000bf05300 */
[----:B------:R-:W-:Y:S05]  /*0870*/  @!P0 BRA `(.L_x_6) ;  /* 0x00000000000c8947 */ /* 0x000fea0003800000 */
[----:B------:R-:W0:Y:S02]  /*0880*/  LDC.64 R72, c[0x0][0x588] ;  /* 0x00016200ff487b82 */ /* 0x000e240000000a00 */
[----:B0-----:R0:W5:Y:S01]  /*0890*/  LDG.E R72, desc[UR36][R72.64] ;  /* 0x0000002448487981 */ /* 0x001162000c1e1900 */
[----:B------:R-:W-:Y:S05]  /*08a0*/  BRA `(.L_x_5) ;  /* 0x0000000000087947 */ /* 0x000fea0003800000 */
.L_x_6:
[----:B------:R-:W-:Y:S02]  /*08b0*/  ULDC UR4, c[0x0][0x580] ;  /* 0x0001600000047ab9 */ /* 0x000fe40000000800 */
[----:B------:R-:W-:-:S07]  /*08c0*/  IMAD.U32 R72, RZ, RZ, UR4 ;  /* 0x00000004ff487e24 */ /* 0x000fce000f8e00ff */
.L_x_5:
[----:B------:R-:W-:Y:S02]  /*08d0*/  ULDC.64 UR4, c[0x0][0x5a0] ;  /* 0x0001680000047ab9 */ /* 0x000fe40000000a00 */
[----:B------:R-:W-:-:S04]  /*08e0*/  ISETP.NE.U32.AND P0, PT, RZ, UR4, PT ;  /* 0x00000004ff007c0c */ /* 0x000fc8000bf05070 */
[----:B------:R-:W-:-:S13]  /*08f0*/  ISETP.NE.AND.EX P0, PT, RZ, UR5, PT, P0 ;  /* 0x00000005ff007c0c */ /* 0x000fda000bf05300 */
[----:B------:R-:W-:Y:S05]  /*0900*/  @!P0 BRA `(.L_x_7) ;  /* 0x00000000001c8947 */ /* 0x000fea0003800000 */
[----:B-1----:R-:W1:Y:S02]  /*0910*/  LDC.64 R2, c[0x0][0x5a0] ;  /* 0x00016800ff027b82 */ /* 0x002e640000000a00 */
[----:B-1----:R-:W2:Y:S02]  /*0920*/  LDG.E.64 R2, desc[UR36][R2.64] ;  /* 0x0000002402027981 */ /* 0x002ea4000c1e1b00 */
[----:B--2---:R-:W-:-:S04]  /*0930*/  ISETP.NE.U32.AND P0, PT, R2, RZ, PT ;  /* 0x000000ff0200720c */ /* 0x004fc80003f05070 */
[----:B------:R-:W-:-:S13]  /*0940*/  ISETP.NE.AND.EX P0, PT, R3, RZ, PT, P0 ;  /* 0x000000ff0300720c */ /* 0x000fda0003f05300 */
[----:B------:R-:W-:Y:S05]  /*0950*/  @!P0 BRA `(.L_x_7) ;  /* 0x0000000000088947 */ /* 0x000fea0003800000 */
[----:B0-----:R2:W5:Y:S01]  /*0960*/  LD.E R73, desc[UR36][R2.64] ;  /* 0x0000002402497980 */ /* 0x001562000c101900 */
[----:B------:R-:W-:Y:S05]  /*0970*/  BRA `(.L_x_8) ;  /* 0x0000000000247947 */ /* 0x000fea0003800000 */
.L_x_7:
[----:B------:R-:W-:Y:S02]  /*0980*/  ULDC.64 UR4, c[0x0][0x590] ;  /* 0x0001640000047ab9 */ /* 0x000fe40000000a00 */
[----:B------:R-:W-:-:S04]  /*0990*/  ISETP.NE.U32.AND P0, PT, RZ, UR4, PT ;  /* 0x00000004ff007c0c */ /* 0x000fc8000bf05070 */
[----:B------:R-:W-:-:S13]  /*09a0*/  ISETP.NE.AND.EX P0, PT, RZ, UR5, PT, P0 ;  /* 0x00000005ff007c0c */ /* 0x000fda000bf05300 */
[----:B------:R-:W-:Y:S05]  /*09b0*/  @!P0 BRA `(.L_x_9) ;  /* 0x00000000000c8947 */ /* 0x000fea0003800000 */
[----:B-1----:R-:W0:Y:S02]  /*09c0*/  LDC.64 R2, c[0x0][0x590] ;  /* 0x00016400ff027b82 */ /* 0x002e240000000a00 */
[----:B0-----:R0:W5:Y:S01]  /*09d0*/  LDG.E R73, desc[UR36][R2.64] ;  /* 0x0000002402497981 */ /* 0x001162000c1e1900 */
[----:B------:R-:W-:Y:S05]  /*09e0*/  BRA `(.L_x_8) ;  /* 0x0000000000087947 */ /* 0x000fea0003800000 */
.L_x_9:
[----:B------:R-:W-:Y:S02]  /*09f0*/  ULDC UR4, c[0x0][0x584] ;  /* 0x0001610000047ab9 */ /* 0x000fe40000000800 */
[----:B0-----:R-:W-:-:S07]  /*0a00*/  IMAD.U32 R73, RZ, RZ, UR4 ;  /* 0x00000004ff497e24 */ /* 0x001fce000f8e00ff */
.L_x_8:
[----:B012---:R-:W0:Y:S01]  /*0a10*/  LDC R2, c[0x0][0x65c] ;  /* 0x00019700ff027b82 */ /* 0x007e220000000800 */
[----:B------:R-:W1:Y:S01]  /*0a20*/  S2R R15, SR_CTAID.Y ;  /* 0x00000000000f7919 */ /* 0x000e620000002600 */
[----:B------:R-:W-:Y:S01]  /*0a30*/  ULDC UR6, c[0x0][0x28c] ;  /* 0x0000a30000067ab9 */ /* 0x000fe20000000800 */
[----:B------:R-:W-:Y:S01]  /*0a40*/  ISETP.NE.AND P0, PT, R7, 0x2, PT ;  /* 0x000000020700780c */ /* 0x000fe20003f05270 */
[----:B------:R-:W-:Y:S01]  /*0a50*/  UIADD3 UR6, UR6, 0x3f, URZ ;  /* 0x0000003f06067890 */ /* 0x000fe2000fffe03f */
[----:B------:R-:W2:Y:S01]  /*0a60*/  S2R R6, SR_CTAID.X ;  /* 0x0000000000067919 */ /* 0x000ea20000002500 */
[----:B------:R-:W-:Y:S01]  /*0a70*/  UMOV UR38, URZ ;  /* 0x0000003f00267c82 */ /* 0x000fe20008000000 */
[----:B------:R-:W-:Y:S01]  /*0a80*/  UMOV UR39, URZ ;  /* 0x0000003f00277c82 */ /* 0x000fe20008000000 */
[----:B------:R-:W-:Y:S01]  /*0a90*/  USHF.R.S32.HI UR7, URZ, 0x1f, UR6 ;  /* 0x0000001f3f077899 */ /* 0x000fe20008011406 */
[----:B------:R-:W-:-:S03]  /*0aa0*/  ULDC.64 UR8, c[0x0][0x650] ;  /* 0x0001940000087ab9 */ /* 0x000fc60000000a00 */
[----:B------:R-:W-:-:S04]  /*0ab0*/  ULEA.HI UR7, UR7, UR6, URZ, 0x6 ;  /* 0x0000000607077291 */ /* 0x000fc8000f8f303f */
[----:B------:R-:W-:Y:S01]  /*0ac0*/  USHF.R.S32.HI UR40, URZ, 0x6, UR7 ;  /* 0x000000063f287899 */ /* 0x000fe20008011407 */
[----:B0-----:R-:W-:-:S13]  /*0ad0*/  ISETP.NE.AND P1, PT, R2, 0x1, PT ;  /* 0x000000010200780c */ /* 0x001fda0003f25270 */
[----:B------:R-:W2:Y:S01]  /*0ae0*/  @P1 LDC R17, c[0x0][0x10] ;  /* 0x00000400ff111b82 */ /* 0x000ea20000000800 */
[----:B-1----:R-:W-:Y:S02]  /*0af0*/  @P1 IMAD.MOV.U32 R8, RZ, RZ, R15 ;  /* 0x000000ffff081224 */ /* 0x002fe400078e000f */
[----:B------:R-:W-:Y:S02]  /*0b00*/  @P1 IMAD.MOV.U32 R9, RZ, RZ, RZ ;  /* 0x000000ffff091224 */ /* 0x000fe400078e00ff */
[----:B------:R-:W-:-:S03]  /*0b10*/  @P1 IMAD.MOV.U32 R7, RZ, RZ, RZ ;  /* 0x000000ffff071224 */ /* 0x000fc600078e00ff */
[----:B------:R-:W0:Y:S01]  /*0b20*/  @!P1 LDC R3, c[0x0][0xc] ;  /* 0x00000300ff039b82 */ /* 0x000e220000000800 */
[----:B------:R-:W-:Y:S01]  /*0b30*/  ULDC UR4, c[0x0][0xc] ;  /* 0x0000030000047ab9 */ /* 0x000fe20000000800 */
[----:B------:R-:W-:Y:S02]  /*0b40*/  ULDC UR5, c[0x0][0x10] ;  /* 0x0000040000057ab9 */ /* 0x000fe40000000800 */
[----:B------:R-:W-:-:S04]  /*0b50*/  UIMAD.WIDE.U32 UR4, UR4, UR5, URZ ;  /* 0x00000005040472a5 */ /* 0x000fc8000f8e003f */
[----:B------:R-:W1:Y:S01]  /*0b60*/  LDC R0, c[0x0][0x14] ;  /* 0x00000500ff007b82 */ /* 0x000e620000000800 */
[----:B--2---:R-:W-:-:S04]  /*0b70*/  @P1 IMAD.WIDE.U32 R16, R6, R17, R8 ;  /* 0x0000001106101225 */ /* 0x004fc800078e0008 */
[----:B------:R-:W-:Y:S02]  /*0b80*/  @P1 IMAD.IADD R17, R17, 0x1, R7 ;  /* 0x0000000111111824 */ /* 0x000fe400078e0207 */
[----:B------:R-:W-:Y:S02]  /*0b90*/  IMAD.MOV.U32 R7, RZ, RZ, RZ ;  /* 0x000000ffff077224 */ /* 0x000fe400078e00ff */
[----:B0-----:R-:W-:-:S04]  /*0ba0*/  @!P1 IMAD.WIDE.U32 R8, R3, R15, R6 ;  /* 0x0000000f03089225 */ /* 0x001fc800078e0006 */
[----:B------:R-:W-:Y:S02]  /*0bb0*/  @!P1 IMAD.MOV.U32 R16, RZ, RZ, R8 ;  /* 0x000000ffff109224 */ /* 0x000fe400078e0008 */
[----:B-1----:R-:W-:-:S04]  /*0bc0*/  IMAD.WIDE.U32 R10, R0, UR4, RZ ;  /* 0x00000004000a7c25 */ /* 0x002fc8000f8e00ff */
[----:B------:R-:W-:Y:S01]  /*0bd0*/  IMAD R3, R0, UR5, RZ ;  /* 0x0000000500037c24 */ /* 0x000fe2000f8e02ff */
[----:B------:R0:W-:Y:S01]  /*0be0*/  STL.64 [R1], R10 ;  /* 0x0000000a01007387 */ /* 0x0001e20000100a00 */
[----:B------:R-:W-:Y:S02]  /*0bf0*/  @!P1 IMAD.MOV.U32 R17, RZ, RZ, R9 ;  /* 0x000000ffff119224 */ /* 0x000fe400078e0009 */
[----:B------:R-:W-:Y:S01]  /*0c00*/  IMAD.IADD R0, R11, 0x1, R3 ;  /* 0x000000010b007824 */ /* 0x000fe200078e0203 */
[----:B------:R-:W-:Y:S06]  /*0c10*/  @P0 BRA `(.L_x_10) ;  /* 0x0000000000200947 */ /* 0x000fec0003800000 */
[----:B------:R-:W-:Y:S01]  /*0c20*/  UISETP.GE.U32.AND UP0, UPT, UR40, 0xb, UPT ;  /* 0x0000000b2800788c */ /* 0x000fe2000bf06070 */
[----:B------:R-:W-:Y:S01]  /*0c30*/  IADD3 R16, P0, R16, R10, RZ ;  /* 0x0000000a10107210 */ /* 0x000fe20007f1e0ff */
[----:B------:R-:W-:Y:S01]  /*0c40*/  UIMAD.WIDE.U32 UR4, UR40, -0x45d1745d, URZ ;  /* 0xba2e8ba3280478a5 */ /* 0x000fe2000f8e003f */
[----:B------:R-:W-:-:S03]  /*0c50*/  UMOV UR39, URZ ;  /* 0x0000003f00277c82 */ /* 0x000fc60008000000 */
[----:B------:R-:W-:Y:S01]  /*0c60*/  USHF.R.U32.HI UR4, URZ, 0x3, UR5 ;  /* 0x000000033f047899 */ /* 0x000fe20008011605 */
[----:B------:R-:W-:-:S03]  /*0c70*/  IMAD.X R17, R0, 0x1, R17, P0 ;  /* 0x0000000100117824 */ /* 0x000fc600000e0611 */
[----:B------:R-:W-:Y:S02]  /*0c80*/  UIMAD UR38, UR4, -0xb, UR40 ;  /* 0xfffffff5042678a4 */ /* 0x000fe4000f8e0228 */
[----:B------:R-:W-:-:S12]  /*0c90*/  @UP0 ULOP3.LUT UR39, UR4, 0x1, URZ, 0xc0, !UPT ;  /* 0x0000000104270892 */ /* 0x000fd8000f8ec03f */
.L_x_10:
[----:B------:R-:W-:Y:S01]  /*0ca0*/  ISETP.GE.U32.AND P0, PT, R16, UR8, PT ;  /* 0x0000000810007c0c */ /* 0x000fe2000bf06070 */
[----:B------:R-:W-:Y:S01]  /*0cb0*/  IMAD.MOV.U32 R22, RZ, RZ, -0x1 ;  /* 0xffffffffff167424 */ /* 0x000fe200078e00ff */
[----:B------:R-:W-:Y:S01]  /*0cc0*/  PRMT R3, RZ, 0x7610, R3 ;  /* 0x00007610ff037816 */ /* 0x000fe20000000003 */
[----:B------:R-:W-:Y:S01]  /*0cd0*/  IMAD.MOV.U32 R18, RZ, RZ, -0x1 ;  /* 0xffffffffff127424 */ /* 0x000fe200078e00ff */
[----:B------:R-:W-:Y:S01]  /*0ce0*/  ISETP.GE.U32.AND.EX P0, PT, R17, UR9, PT, P0 ;  /* 0x0000000911007c0c */ /* 0x000fe2000bf06100 */
[----:B------:R-:W-:-:S12]  /*0cf0*/  IMAD.MOV.U32 R19, RZ, RZ, -0x1 ;  /* 0xffffffffff137424 */ /* 0x000fd800078e00ff */
[----:B------:R-:W-:Y:S05]  /*0d00*/  @P0 BRA `(.L_x_11) ;  /* 0x0000000400580947 */ /* 0x000fea0003800000 */
[----:B------:R-:W1:Y:S01]  /*0d10*/  LDC.64 R20, c[0x0][0x628] ;  /* 0x00018a00ff147b82 */ /* 0x000e620000000a00 */
[----:B------:R-:W-:Y:S02]  /*0d20*/  IMAD.MOV.U32 R8, RZ, RZ, R16 ;  /* 0x000000ffff087224 */ /* 0x000fe400078e0010 */
[----:B------:R-:W-:-:S05]  /*0d30*/  IMAD.MOV.U32 R9, RZ, RZ, R17 ;  /* 0x000000ffff097224 */ /* 0x000fca00078e0011 */
[----:B------:R-:W2:Y:S08]  /*0d40*/  LDC R18, c[0x0][0x630] ;  /* 0x00018c00ff127b82 */ /* 0x000eb00000000800 */
[----:B------:R-:W3:Y:S01]  /*0d50*/  LDC.64 R24, c[0x0][0x620] ;  /* 0x00018800ff187b82 */ /* 0x000ee20000000a00 */
[----:B-1----:R-:W-:-:S04]  /*0d60*/  ISETP.NE.U32.AND P0, PT, R20, RZ, PT ;  /* 0x000000ff1400720c */ /* 0x002fc80003f05070 */
[----:B------:R-:W-:-:S13]  /*0d70*/  ISETP.NE.AND.EX P0, PT, R21, RZ, PT, P0 ;  /* 0x000000ff1500720c */ /* 0x000fda0003f05300 */
[----:B--23--:R-:W-:Y:S05]  /*0d80*/  @!P0 BRA `(.L_x_12) ;  /* 0x0000000000288947 */ /* 0x00cfea0003800000 */
[----:B------:R-:W1:Y:S02]  /*0d90*/  LDC R3, c[0x0][0x634] ;  /* 0x00018d00ff037b82 */ /* 0x000e640000000800 */
[----:B-1----:R-:W-:-:S05]  /*0da0*/  IADD3 R3, P0, R16, R3, RZ ;  /* 0x0000000310037210 */ /* 0x002fca0007f1e0ff */
[----:B------:R-:W-:-:S04]  /*0db0*/  IMAD.X R19, RZ, RZ, R17, P0 ;  /* 0x000000ffff137224 */ /* 0x000fc800000e0611 */
[----:B------:R-:W-:-:S04]  /*0dc0*/  IMAD.WIDE.U32 R8, R19, R20, RZ ;  /* 0x0000001413087225 */ /* 0x000fc800078e00ff */
[----:B0-----:R-:W-:-:S04]  /*0dd0*/  IMAD.WIDE.U32 R10, P0, R3, R21, R8 ;  /* 0x00000015030a7225 */ /* 0x001fc80007800008 */
[----:B------:R-:W-:-:S04]  /*0de0*/  IMAD.WIDE.U32 R8, R3, R20, RZ ;  /* 0x0000001403087225 */ /* 0x000fc800078e00ff */
[----:B------:R-:W-:Y:S01]  /*0df0*/  IMAD.X R13, RZ, RZ, RZ, P0 ;  /* 0x000000ffff0d7224 */ /* 0x000fe200000e06ff */
[----:B------:R-:W-:Y:S01]  /*0e00*/  IADD3 RZ, P0, R9, R10, RZ ;  /* 0x0000000a09ff7210 */ /* 0x000fe20007f1e0ff */
[----:B------:R-:W-:-:S04]  /*0e10*/  IMAD.MOV.U32 R12, RZ, RZ, R11 ;  /* 0x000000ffff0c7224 */ /* 0x000fc800078e000b */
[----:B------:R-:W-:-:S08]  /*0e20*/  IMAD.WIDE.U32.X R8, R19, R21, R12, P0 ;  /* 0x0000001513087225 */ /* 0x000fd000000e040c */
.L_x_12:
[-CC-:B------:R-:W-:Y:S01]  /*0e30*/  SHF.R.U64 R30, R8, R18.reuse, R9.reuse ;  /* 0x00000012081e7219 */ /* 0x180fe20000001209 */
[----:B------:R-:W1:Y:S01]  /*0e40*/  LDC R12, c[0x0][0x618] ;  /* 0x00018600ff0c7b82 */ /* 0x000e620000000800 */
[----:B------:R-:W-:Y:S01]  /*0e50*/  SHF.R.U32.HI R7, RZ, R18, R9 ;  /* 0x00000012ff077219 */ /* 0x000fe20000011609 */
[----:B------:R-:W-:Y:S01]  /*0e60*/  ULDC UR4, c[0x0][0x150] ;  /* 0x0000540000047ab9 */ /* 0x000fe20000000800 */
[----:B0-----:R-:W-:Y:S02]  /*0e70*/  IADD3 R11, P0, RZ, -R30, RZ ;  /* 0x8000001eff0b7210 */ /* 0x001fe40007f1e0ff */
[----:B------:R-:W-:-:S03]  /*0e80*/  I2FP.F32.U32 R3, R6 ;  /* 0x0000000600037245 */ /* 0x000fc60000201000 */
[----:B------:R-:W0:Y:S01]  /*0e90*/  LDC.64 R26, c[0x0][0x640] ;  /* 0x00019000ff1a7b82 */ /* 0x000e220000000a00 */
[----:B------:R-:W-:Y:S02]  /*0ea0*/  IMAD.X R13, RZ, RZ, ~R7, P0 ;  /* 0x000000ffff0d7224 */ /* 0x000fe400000e0e07 */
[----:B------:R-:W-:Y:S01]  /*0eb0*/  FMUL R3, R3, UR4 ;  /* 0x0000000403037c20 */ /* 0x000fe20008400000 */
[----:B------:R-:W-:Y:S01]  /*0ec0*/  IMAD.WIDE.U32 R8, R11, R24, R16 ;  /* 0x000000180b087225 */ /* 0x000fe200078e0010 */
[----:B------:R-:W-:-:S03]  /*0ed0*/  ULDC UR4, c[0x0][0x154] ;  /* 0x0000550000047ab9 */ /* 0x000fc60000000800 */
[----:B------:R-:W-:Y:S01]  /*0ee0*/  IMAD R10, R13, R24, RZ ;  /* 0x000000180d0a7224 */ /* 0x000fe200078e02ff */
[----:B------:R-:W2:Y:S01]  /*0ef0*/  LDC R7, c[0x0][0x144] ;  /* 0x00005100ff077b82 */ /* 0x000ea20000000800 */
[----:B------:R-:W3:Y:S02]  /*0f00*/  F2I.U32.TRUNC.NTZ R3, R3 ;  /* 0x0000000300037305 */ /* 0x000ee4000020f000 */
[----:B------:R-:W-:-:S04]  /*0f10*/  IMAD R11, R11, R25, R10 ;  /* 0x000000190b0b7224 */ /* 0x000fc800078e020a */
[----:B------:R-:W-:Y:S01]  /*0f20*/  IMAD.IADD R9, R9, 0x1, R11 ;  /* 0x0000000109097824 */ /* 0x000fe200078e020b */
[----:B------:R-:W4:Y:S01]  /*0f30*/  LDC R18, c[0x0][0x608] ;  /* 0x00018200ff127b82 */ /* 0x000f220000000800 */
[----:B------:R-:W-:-:S03]  /*0f40*/  IMAD.MOV.U32 R11, RZ, RZ, -0x1 ;  /* 0xffffffffff0b7424 */ /* 0x000fc600078e00ff */
[-C--:B-1----:R-:W-:Y:S02]  /*0f50*/  SHF.R.U64 R22, R8, R12.reuse, R9 ;  /* 0x0000000c08167219 */ /* 0x082fe40000001209 */
[----:B------:R-:W-:Y:S02]  /*0f60*/  I2FP.F32.U32 R8, R15 ;  /* 0x0000000f00087245 */ /* 0x000fe40000201000 */
[----:B------:R-:W1:Y:S01]  /*0f70*/  LDC R24, c[0x0][0x658] ;  /* 0x00019600ff187b82 */ /* 0x000e620000000800 */
[----:B0-----:R-:W-:Y:S01]  /*0f80*/  ISETP.NE.U32.AND P0, PT, R26, RZ, PT ;  /* 0x000000ff1a00720c */ /* 0x001fe20003f05070 */
[----:B---3--:R-:W-:Y:S01]  /*0f90*/  IMAD.MOV R10, RZ, RZ, -R3 ;  /* 0x000000ffff0a7224 */ /* 0x008fe200078e0a03 */
[----:B------:R-:W-:Y:S01]  /*0fa0*/  SHF.R.U32.HI R9, RZ, R12, R9 ;  /* 0x0000000cff097219 */ /* 0x000fe20000011609 */
[----:B------:R-:W-:Y:S01]  /*0fb0*/  FMUL R8, R8, UR4 ;  /* 0x0000000408087c20 */ /* 0x000fe20008400000 */
[----:B------:R-:W-:-:S03]  /*0fc0*/  ISETP.NE.AND.EX P0, PT, R27, RZ, PT, P0 ;  /* 0x000000ff1b00720c */ /* 0x000fc60003f05300 */
[----:B------:R-:W0:Y:S01]  /*0fd0*/  LDC R20, c[0x0][0x148] ;  /* 0x00005200ff147b82 */ /* 0x000e220000000800 */
[----:B--2---:R-:W-:-:S07]  /*0fe0*/  IMAD R3, R7, R10, R6 ;  /* 0x0000000a07037224 */ /* 0x004fce00078e0206 */
[----:B------:R-:W2:Y:S01]  /*0ff0*/  LDC R21, c[0x0][0x600] ;  /* 0x00018000ff157b82 */ /* 0x000ea20000000800 */
[-CC-:B----4-:R-:W-:Y:S02]  /*1000*/  SHF.R.U64 R32, R22, R18.reuse, R9.reuse ;  /* 0x0000001216207219 */ /* 0x190fe40000001209 */
[----:B------:R-:W-:Y:S01]  /*1010*/  SHF.R.U32.HI R7, RZ, R18, R9 ;  /* 0x00000012ff077219 */ /* 0x000fe20000011609 */
[----:B------:R-:W-:Y:S01]  /*1020*/  IMAD.MOV.U32 R9, RZ, RZ, 0x1 ;  /* 0x00000001ff097424 */ /* 0x000fe200078e00ff */
[----:B------:R3:W4:Y:S03]  /*1030*/  F2I.U32.TRUNC.NTZ R18, R8 ;  /* 0x0000000800127305 */ /* 0x000726000020f000 */
[----:B------:R-:W0:Y:S01]  /*1040*/  LDC R25, c[0x0][0x648] ;  /* 0x00019200ff197b82 */ /* 0x000e220000000800 */
[-C--:B-1----:R-:W-:Y:S02]  /*1050*/  SHF.L.U32 R6, R11, R24.reuse, RZ ;  /* 0x000000180b067219 */ /* 0x082fe400000006ff */
[----:B------:R-:W-:-:S02]  /*1060*/  SHF.R.U64 R34, R32, R24, R7 ;  /* 0x0000001820227219 */ /* 0x000fc40000001207 */
[----:B------:R-:W-:Y:S02]  /*1070*/  LOP3.LUT R13, RZ, R6, RZ, 0x33, !PT ;  /* 0x00000006ff0d7212 */ /* 0x000fe400078e33ff */
[-C--:B------:R-:W-:Y:S01]  /*1080*/  SHF.R.U32.HI R7, RZ, R24.reuse, R7 ;  /* 0x00000018ff077219 */ /* 0x080fe20000011607 */
[----:B------:R-:W1:Y:S01]  /*1090*/  LDC R29, c[0x0][0x638] ;  /* 0x00018e00ff1d7b82 */ /* 0x000e620000000800 */
[----:B------:R-:W-:Y:S01]  /*10a0*/  SHF.L.U32 R12, R9, R24, RZ ;  /* 0x00000018090c7219 */ /* 0x000fe200000006ff */
[----:B------:R-:W-:-:S06]  /*10b0*/  IMAD.MOV.U32 R6, RZ, RZ, R34 ;  /* 0x000000ffff067224 */ /* 0x000fcc00078e0022 */
[----:B------:R-:W0:Y:S01]  /*10c0*/  LDC R28, c[0x0][0x610] ;  /* 0x00018400ff1c7b82 */ /* 0x000e220000000800 */
[----:B---34-:R-:W-:Y:S05]  /*10d0*/  @!P0 BRA `(.L_x_13) ;  /* 0x0000000000288947 */ /* 0x018fea0003800000 */
[----:B------:R-:W3:Y:S02]  /*10e0*/  LDC R11, c[0x0][0x64c] ;  /* 0x00019300ff0b7b82 */ /* 0x000ee40000000800 */
[----:B---3--:R-:W-:-:S05]  /*10f0*/  IADD3 R11, P0, R34, R11, RZ ;  /* 0x0000000b220b7210 */ /* 0x008fca0007f1e0ff */
[----:B------:R-:W-:-:S04]  /*1100*/  IMAD.X R19, RZ, RZ, R7, P0 ;  /* 0x000000ffff137224 */ /* 0x000fc800000e0607 */
[----:B------:R-:W-:-:S04]  /*1110*/  IMAD.WIDE.U32 R6, R19, R26, RZ ;  /* 0x0000001a13067225 */ /* 0x000fc800078e00ff */
[----:B------:R-:W-:-:S04]  /*1120*/  IMAD.WIDE.U32 R8, P0, R11, R27, R6 ;  /* 0x0000001b0b087225 */ /* 0x000fc80007800006 */
[----:B------:R-:W-:-:S04]  /*1130*/  IMAD.WIDE.U32 R6, R11, R26, RZ ;  /* 0x0000001a0b067225 */ /* 0x000fc800078e00ff */
[----:B------:R-:W-:Y:S01]  /*1140*/  IMAD.X R11, RZ, RZ, RZ, P0 ;  /* 0x000000ffff0b7224 */ /* 0x000fe200000e06ff */
[----:B------:R-:W-:Y:S01]  /*1150*/  IADD3 RZ, P0, R7, R8, RZ ;  /* 0x0000000807ff7210 */ /* 0x000fe20007f1e0ff */
[----:B------:R-:W-:-:S04]  /*1160*/  IMAD.MOV.U32 R10, RZ, RZ, R9 ;  /* 0x000000ffff0a7224 */ /* 0x000fc800078e0009 */
[----:B------:R-:W-:-:S08]  /*1170*/  IMAD.WIDE.U32.X R6, R19, R27, R10, P0 ;  /* 0x0000001b13067225 */ /* 0x000fd000000e040a */
.L_x_13:
[----:B0-----:R-:W-:Y:S01]  /*1180*/  SHF.R.U64 R6, R6, R25, R7 ;  /* 0x0000001906067219 */ /* 0x001fe20000001207 */
[----:B--2---:R-:W-:Y:S01]  /*1190*/  VIADD R7, R21, 0xffffffff ;  /* 0xffffffff15077836 */ /* 0x004fe20000000000 */
[----:B------:R-:W-:Y:S01]  /*11a0*/  LOP3.LUT R13, R32, R13, RZ, 0xc0, !PT ;  /* 0x0000000d200d7212 */ /* 0x000fe200078ec0ff */
[----:B------:R-:W-:Y:S02]  /*11b0*/  IMAD.MOV R18, RZ, RZ, -R18 ;  /* 0x000000ffff127224 */ /* 0x000fe400078e0a12 */
[----:B------:R-:W-:Y:S01]  /*11c0*/  IMAD.MOV R8, RZ, RZ, -R6 ;  /* 0x000000ffff087224 */ /* 0x000fe200078e0a06 */
[----:B------:R-:W-:Y:S01]  /*11d0*/  LOP3.LUT R7, R22, R7, RZ, 0xc0, !PT ;  /* 0x0000000716077212 */ /* 0x000fe200078ec0ff */
[----:B------:R-:W-:Y:S02]  /*11e0*/  IMAD R12, R12, R6, R13 ;  /* 0x000000060c0c7224 */ /* 0x000fe400078e020d */
[----:B------:R-:W-:Y:S02]  /*11f0*/  @P1 IMAD R3, R20, R18, R15 ;  /* 0x0000001214031224 */ /* 0x000fe400078e020f */
[----:B-1----:R-:W-:-:S02]  /*1200*/  IMAD R6, R8, R29, R34 ;  /* 0x0000001d08067224 */ /* 0x002fc400078e0222 */
[----:B------:R-:W-:Y:S02]  /*1210*/  IMAD R22, R12, R28, R3 ;  /* 0x0000001c0c167224 */ /* 0x000fe400078e0203 */
[----:B------:R-:W-:Y:S02]  /*1220*/  IMAD R7, R6, R21, R7 ;  /* 0x0000001506077224 */ /* 0x000fe400078e0207 */
[----:B------:R-:W-:Y:S02]  /*1230*/  IMAD.MOV.U32 R3, RZ, RZ, 0x1 ;  /* 0x00000001ff037424 */ /* 0x000fe400078e00ff */
[----:B------:R-:W-:Y:S01]  /*1240*/  IMAD.MOV.U32 R19, RZ, RZ, R30 ;  /* 0x000000ffff137224 */ /* 0x000fe200078e001e */
[----:B------:R-:W-:Y:S02]  /*1250*/  SEL R18, R7, R22, !P1 ;  /* 0x0000001607127207 */ /* 0x000fe40004800000 */
[----:B------:R-:W-:-:S07]  /*1260*/  SEL R22, R22, R7, !P1 ;  /* 0x0000000716167207 */ /* 0x000fce0004800000 */
.L_x_11:
[----:B------:R-:W-:Y:S05]  /*1270*/  @!P2 BRA `(.L_x_14) ;  /* 0x0000004400b0a947 */ /* 0x000fea0003800000 */
[----:B------:R-:W-:-:S13]  /*1280*/  ISETP.GT.U32.AND P0, PT, R31, 0x1, PT ;  /* 0x000000011f00780c */ /* 0x000fda0003f04070 */
[----:B------:R-:W-:Y:S05]  /*1290*/  @P0 EXIT ;  /* 0x000000000000094d */ /* 0x000fea0003800000 */
.L_x_15:
[----:B------:R-:W-:-:S08]  /*12a0*/  NOP ;  /* 0x0000000000007918 */ /* 0x000fd00000000000 */
[----:B------:R-:W1:Y:S02]  /*12b0*/  USETMAXREG.TRY_ALLOC.CTAPOOL UP0, 0xe8 ;  /* 0x000000e8000079c8 */ /* 0x000e640008000600 */
[----:B-1----:R-:W-:-:S13]  /*12c0*/  PLOP3.LUT P0, PT, PT, PT, UP0, 0x80, 0x0 ;  /* 0x000000000000781c */ /* 0x002fda0003f0f008 */
[----:B------:R-:W-:Y:S05]  /*12d0*/  @!P0 BRA `(.L_x_15) ;  /* 0xfffffffc00f08947 */ /* 0x000fea000383ffff */
[----:B------:R-:W-:-:S13]  /*12e0*/  LOP3.LUT P0, RZ, R3, 0xff, RZ, 0xc0, !PT ;  /* 0x000000ff03ff7812 */ /* 0x000fda000780c0ff */
[----:B------:R-:W-:Y:S05]  /*12f0*/  @!P0 EXIT ;  /* 0x000000000000894d */ /* 0x000fea0003800000 */
[----:B------:R-:W2:Y:S01]  /*1300*/  LDL.64 R8, [R1] ;  /* 0x0000000001087983 */ /* 0x000ea20000100a00 */
[----:B------:R-:W-:Y:S01]  /*1310*/  SHF.R.S32.HI R4, RZ, 0x1f, R5 ;  /* 0x0000001fff047819 */ /* 0x000fe20000011405 */
[----:B------:R-:W1:Y:S01]  /*1320*/  S2UR UR4, SR_CgaCtaId ;  /* 0x00000000000479c3 */ /* 0x000e620000008800 */
[----:B------:R-:W-:Y:S01]  /*1330*/  UMOV UR41, 0x400 ;  /* 0x0000040000297882 */ /* 0x000fe20000000000 */
[----:B------:R-:W-:Y:S01]  /*1340*/  UISETP.LT.AND UP0, UPT, UR40, 0x1, UPT ;  /* 0x000000012800788c */ /* 0x000fe2000bf01270 */
[CC--:B------:R-:W-:Y:S01]  /*1350*/  LEA.HI R3, R4.reuse, R5.reuse, RZ, 0x2 ;  /* 0x0000000504037211 */ /* 0x0c0fe200078f10ff */
[----:B------:R-:W-:Y:S01]  /*1360*/  UIADD3 UR5, UR43, -0x1, URZ ;  /* 0xffffffff2b057890 */ /* 0x000fe2000fffe03f */
[----:B------:R-:W-:Y:S01]  /*1370*/  LEA.HI R4, R4, R5, RZ, 0x5 ;  /* 0x0000000504047211 */ /* 0x000fe200078f28ff */
[----:B------:R-:W-:Y:S01]  /*1380*/  USEL UR42, UR40, 0x1, UP0 ;  /* 0x00000001282a7887 */ /* 0x000fe20008000000 */
[--C-:B------:R-:W-:Y:S01]  /*1390*/  SHF.R.S32.HI R74, RZ, 0x2, R3.reuse ;  /* 0x00000002ff4a7819 */ /* 0x100fe20000011403 */
[----:B------:R-:W3:Y:S01]  /*13a0*/  LDC R80, c[0x0][0x658] ;  /* 0x00019600ff507b82 */ /* 0x000ee20000000800 */
[----:B------:R-:W-:Y:S01]  /*13b0*/  SHF.R.S32.HI R7, RZ, 0x1f, R3 ;  /* 0x0000001fff077819 */ /* 0x000fe20000011403 */
[----:B------:R-:W-:Y:S01]  /*13c0*/  UISETP.NE.AND UP0, UPT, UR5, URZ, UPT ;  /* 0x0000003f0500728c */ /* 0x000fe2000bf05270 */
[----:B------:R-:W-:Y:S01]  /*13d0*/  LOP3.LUT R6, R3, 0xfffffffc, RZ, 0xc0, !PT ;  /* 0xfffffffc03067812 */ /* 0x000fe200078ec0ff */
[----:B------:R-:W-:Y:S01]  /*13e0*/  ULDC UR8, c[0x0][0x284] ;  /* 0x0000a10000087ab9 */ /* 0x000fe20000000800 */
[----:B------:R-:W-:Y:S01]  /*13f0*/  LEA.HI R7, R7, R74, RZ, 0x3 ;  /* 0x0000004a07077211 */ /* 0x000fe200078f18ff */
[----:B------:R-:W-:Y:S01]  /*1400*/  USEL UR7, URZ, 0x1, UP0 ;  /* 0x000000013f077887 */ /* 0x000fe20008000000 */
[----:B------:R-:W-:Y:S01]  /*1410*/  SHF.R.S32.HI R3, RZ, 0x5, R4 ;  /* 0x00000005ff037819 */ /* 0x000fe20000011404 */
[----:B------:R-:W4:Y:S01]  /*1420*/  LDC.64 R78, c[0x0][0x5c8] ;  /* 0x00017200ff4e7b82 */ /* 0x000f220000000a00 */
[----:B------:R-:W-:Y:S01]  /*1430*/  LOP3.LUT R7, R7, 0xfffffff8, RZ, 0xc0, !PT ;  /* 0xfffffff807077812 */ /* 0x000fe200078ec0ff */
[----:B------:R-:W-:Y:S01]  /*1440*/  IMAD.IADD R6, R5, 0x1, -R6 ;  /* 0x0000000105067824 */ /* 0x000fe200078e0a06 */
[----:B------:R-:W-:Y:S01]  /*1450*/  LOP3.LUT R86, R23, 0x1, RZ, 0xfc, !PT ;  /* 0x0000000117567812 */ /* 0x000fe200078efcff */
[----:B------:R-:W-:Y:S01]  /*1460*/  IMAD.MOV.U32 R5, RZ, RZ, 0x1 ;  /* 0x00000001ff057424 */ /* 0x000fe200078e00ff */
[----:B------:R-:W-:Y:S01]  /*1470*/  USHF.L.U32 UR47, UR40, 0x1, URZ ;  /* 0x00000001282f7899 */ /* 0x000fe2000800063f */
[----:B------:R-:W-:Y:S01]  /*1480*/  IMAD.IADD R74, R74, 0x1, -R7 ;  /* 0x000000014a4a7824 */ /* 0x000fe200078e0a07 */
[----:B------:R-:W-:Y:S01]  /*1490*/  UIADD3 UR42, -UR42, UR40, URZ ;  /* 0x000000282a2a7290 */ /* 0x000fe2000fffe13f */
[----:B------:R-:W0:Y:S01]  /*14a0*/  LDC R81, c[0x0][0x288] ;  /* 0x0000a200ff517b82 */ /* 0x000e220000000800 */
[----:B-1----:R-:W-:Y:S01]  /*14b0*/  ULEA UR41, UR4, UR41, 0x18 ;  /* 0x0000002904297291 */ /* 0x002fe2000f8ec03f */
[C-C-:B------:R-:W-:Y:S01]  /*14c0*/  IMAD R85, R3.reuse, -0x10, -R74.reuse ;  /* 0xfffffff003557824 */ /* 0x140fe200078e0a4a */
[--C-:B------:R-:W-:Y:S01]  /*14d0*/  SHF.R.S32.HI R75, RZ, 0x1f, R74.reuse ;  /* 0x0000001fff4b7819 */ /* 0x100fe2000001144a */
[----:B------:R-:W-:Y:S01]  /*14e0*/  USHF.L.U32 UR4, UR5, 0x3, URZ ;  /* 0x0000000305047899 */ /* 0x000fe2000800063f */
[----:B------:R-:W-:Y:S01]  /*14f0*/  IMAD.SHL.U32 R76, R6, 0x2, RZ ;  /* 0x00000002064c7824 */ /* 0x000fe200078e00ff */
[----:B------:R-:W-:Y:S01]  /*1500*/  UIADD3 UR5, UR41, 0x180, URZ ;  /* 0x0000018029057890 */ /* 0x000fe2000fffe03f */
[----:B------:R-:W-:Y:S01]  /*1510*/  IMAD.U32 R87, RZ, RZ, UR7 ;  /* 0x00000007ff577e24 */ /* 0x000fe2000f8e00ff */
[----:B------:R-:W1:Y:S01]  /*1520*/  LDC R83, c[0x0][0x600] ;  /* 0x00018000ff537b82 */ /* 0x000e620000000800 */
[----:B------:R-:W-:Y:S01]  /*1530*/  IMAD.WIDE R74, R3, 0x10, R74 ;  /* 0x00000010034a7825 */ /* 0x000fe200078e024a */
[----:B------:R-:W-:Y:S01]  /*1540*/  UIADD3 UR6, UR41, 0x16180, URZ ;  /* 0x0001618029067890 */ /* 0x000fe2000fffe03f */
[----:B------:R-:W-:Y:S01]  /*1550*/  SHF.R.S32.HI R77, RZ, 0x1f, R76 ;  /* 0x0000001fff4d7819 */ /* 0x000fe2000001144c */
[----:B------:R-:W-:Y:S01]  /*1560*/  USHF.R.U32.HI UR5, URZ, 0x4, UR5 ;  /* 0x000000043f057899 */ /* 0x000fe20008011605 */
[----:B------:R-:W-:Y:S01]  /*1570*/  IMAD.MOV.U32 R3, RZ, RZ, -0x1 ;  /* 0xffffffffff037424 */ /* 0x000fe200078e00ff */
[----:B------:R-:W-:Y:S01]  /*1580*/  USHF.R.U32.HI UR6, URZ, 0x4, UR6 ;  /* 0x000000043f067899 */ /* 0x000fe20008011606 */
[----:B------:R-:W-:Y:S01]  /*1590*/  VIADD R85, R85, UR8 ;  /* 0x0000000855557c36 */ /* 0x000fe20008000000 */
[----:B------:R-:W-:Y:S01]  /*15a0*/  UIADD3 UR48, UR41, 0xc0, URZ ;  /* 0x000000c029307890 */ /* 0x000fe2000fffe03f */
[C---:B----4-:R-:W-:Y:S01]  /*15b0*/  SHF.L.U64.HI R79, R78.reuse, 0x3, R79 ;  /* 0x000000034e4f7819 */ /* 0x050fe2000001024f */
[----:B------:R-:W-:Y:S01]  /*15c0*/  ULOP3.LUT UR4, UR4, 0x8, URZ, 0xc0, !UPT ;  /* 0x0000000804047892 */ /* 0x000fe2000f8ec03f */
[-C--:B---3--:R-:W-:Y:S01]  /*15d0*/  SHF.L.U32 R3, R3, R80.reuse, RZ ;  /* 0x0000005003037219 */ /* 0x088fe200000006ff */
[----:B------:R-:W-:Y:S01]  /*15e0*/  ULOP3.LUT UR5, UR5, 0x3fff, URZ, 0xc0, !UPT ;  /* 0x00003fff05057892 */ /* 0x000fe2000f8ec03f */
[----:B------:R-:W-:Y:S01]  /*15f0*/  SHF.L.U32 R80, R5, R80, RZ ;  /* 0x0000005005507219 */ /* 0x000fe200000006ff */
[----:B------:R-:W-:Y:S01]  /*1600*/  ULOP3.LUT UR6, UR6, 0x3fff, URZ, 0xc0, !UPT ;  /* 0x00003fff06067892 */ /* 0x000fe2000f8ec03f */
[----:B------:R-:W-:Y:S01]  /*1610*/  IMAD.SHL.U32 R78, R78, 0x8, RZ ;  /* 0x000000084e4e7824 */ /* 0x000fe200078e00ff */
[----:B------:R-:W-:Y:S01]  /*1620*/  LOP3.LUT R84, RZ, R3, RZ, 0x33, !PT ;  /* 0x00000003ff547212 */ /* 0x000fe200078e33ff */
[----:B0-----:R-:W-:Y:S01]  /*1630*/  IMAD R81, R6, -0x2, R81 ;  /* 0xfffffffe06517824 */ /* 0x001fe200078e0251 */
[----:B------:R-:W-:-:S02]  /*1640*/  ULEA UR43, UR43, UR48, 0x3 ;  /* 0x000000302b2b7291 */ /* 0x000fc4000f8e183f */
[----:B------:R-:W-:Y:S02]  /*1650*/  ULOP3.LUT UR49, UR4, 0x8, URZ, 0x3c, !UPT ;  /* 0x0000000804317892 */ /* 0x000fe4000f8e3c3f */
[----:B------:R-:W-:Y:S01]  /*1660*/  ULOP3.LUT UR44, UR4, 0x18, URZ, 0x3c, !UPT ;  /* 0x00000018042c7892 */ /* 0x000fe2000f8e3c3f */
[----:B-1----:R-:W-:Y:S01]  /*1670*/  VIADD R83, R83, 0xffffffff ;  /* 0xffffffff53537836 */ /* 0x002fe20000000000 */
[----:B------:R-:W-:Y:S02]  /*1680*/  ULOP3.LUT UR45, UR5, 0x10000, URZ, 0xfc, !UPT ;  /* 0x00010000052d7892 */ /* 0x000fe4000f8efc3f */
[----:B------:R-:W-:Y:S01]  /*1690*/  ULOP3.LUT UR46, UR6, 0x10000, URZ, 0xfc, !UPT ;  /* 0x00010000062e7892 */ /* 0x000fe2000f8efc3f */
[----:B--2---:R-:W-:-:S11]  /*16a0*/  SHF.L.U64.HI R82, R8, 0x1, R0 ;  /* 0x0000000108527819 */ /* 0x004fd60000010200 */
.L_x_131:
[----:B------:R-:W-:-:S04]  /*16b0*/  SHF.L.U32 R0, R87, 0x1f, RZ ;  /* 0x0000001f57007819 */ /* 0x000fc800000006ff */
[----:B------:R-:W0:Y:S02]  /*16c0*/  SYNCS.PHASECHK.TRANS64.TRYWAIT P0, [UR43+-0x8], R0 ;  /* 0xfffff800ff0075a7 */ /* 0x000e24000800016b */
[----:B01-34-:R-:W-:Y:S05]  /*16d0*/  @!P0 BRA `(.L_x_16) ;  /* 0x00000054007c8947 */ /* 0x01bfea0003800000 */
.L_x_160:
[----:B------:R-:W-:Y:S02]  /*16e0*/  ULDC UR4, c[0x0][0x28c] ;  /* 0x0000a30000047ab9 */ /* 0x000fe40000000800 */
[----:B------:R-:W-:-:S13]  /*16f0*/  ISETP.LT.AND P0, PT, RZ, UR4, PT ;  /* 0x00000004ff007c0c */ /* 0x000fda000bf01270 */
[----:B------:R-:W-:Y:S05]  /*1700*/  @P0 BRA `(.L_x_17) ;  /* 0x0000000000400947 */ /* 0x000fea0003800000 */
[----:B0-----:R-:W-:Y:S01]  /*1710*/  MOV R0, 0x0 ;  /* 0x0000000000007802 */ /* 0x001fe20000000f00 */
[----:B------:R-:W-:Y:S01]  /*1720*/  ULDC.64 UR4, c[0x4][0x68] ;  /* 0x01001a0000047ab9 */ /* 0x000fe20000000a00 */
[----:B------:R-:W-:Y:S01]  /*1730*/  ULDC.64 UR6, c[0x4][0x8] ;  /* 0x0100020000067ab9 */ /* 0x000fe20000000a00 */
[----:B------:R-:W-:Y:S01]  /*1740*/  IMAD.U32 R4, RZ, RZ, UR4 ;  /* 0x00000004ff047e24 */ /* 0x000fe2000f8e00ff */
[----:B------:R0:W1:Y:S01]  /*1750*/  LDC.64 R14, c[0x4][R0] ;  /* 0x01000000000e7b82 */ /* 0x0000620000000a00 */
[----:B------:R-:W-:Y:S01]  /*1760*/  IMAD.U32 R5, RZ, RZ, UR5 ;  /* 0x00000005ff057e24 */ /* 0x000fe2000f8e00ff */
[----:B------:R-:W-:Y:S01]  /*1770*/  ULDC.64 UR4, c[0x4][0x70] ;  /* 0x01001c0000047ab9 */ /* 0x000fe20000000a00 */
[----:B------:R-:W-:Y:S02]  /*1780*/  IMAD.U32 R10, RZ, RZ, UR6 ;  /* 0x00000006ff0a7e24 */ /* 0x000fe4000f8e00ff */
[----:B------:R-:W-:Y:S02]  /*1790*/  IMAD.U32 R6, RZ, RZ, UR4 ;  /* 0x00000004ff067e24 */ /* 0x000fe4000f8e00ff */
[----:B------:R-:W-:-:S02]  /*17a0*/  IMAD.U32 R7, RZ, RZ, UR5 ;  /* 0x00000005ff077e24 */ /* 0x000fc4000f8e00ff */
[----:B------:R-:W-:Y:S02]  /*17b0*/  IMAD.U32 R11, RZ, RZ, UR7 ;  /* 0x00000007ff0b7e24 */ /* 0x000fe4000f8e00ff */
[----:B------:R-:W-:Y:S02]  /*17c0*/  IMAD.MOV.U32 R8, RZ, RZ, 0x1e1 ;  /* 0x000001e1ff087424 */ /* 0x000fe400078e00ff */
[----:B------:R-:W-:Y:S02]  /*17d0*/  IMAD.MOV.U32 R12, RZ, RZ, 0x1 ;  /* 0x00000001ff0c7424 */ /* 0x000fe400078e00ff */
[----:B0-----:R-:W-:-:S07]  /*17e0*/  IMAD.MOV.U32 R13, RZ, RZ, RZ ;  /* 0x000000ffff0d7224 */ /* 0x001fce00078e00ff */
[----:B------:R-:W-:-:S07]  /*17f0*/  LEPC R20, `(.L_x_17) ;  /* 0x000000001014794e */ /* 0x000fce0000000000 */
[----:B-1---5:R-:W-:Y:S05]  /*1800*/  CALL.ABS.NOINC R14 ;  /* 0x000000000e007343 */ /* 0x022fea0003c00000 */
.L_x_17:
[----:B------:R-:W-:-:S13]  /*1810*/  ISETP.NE.AND P0, PT, R86, 0x3, PT ;  /* 0x000000035600780c */ /* 0x000fda0003f05270 */
[----:B------:R-:W-:Y:S05]  /*1820*/  @!P0 BRA `(.L_x_18) ;  /* 0x0000000000048947 */ /* 0x000fea0003800000 */
[----:B------:R-:W-:Y:S01]  /*1830*/  BPT.TRAP 0x1 ;  /* 0x000000040000795c */ /* 0x000fe20000300000 */
.L_x_18:
[----:B0-----:R-:W-:Y:S02]  /*1840*/  IMAD.U32 R3, RZ, RZ, UR38 ;  /* 0x00000026ff037e24 */ /* 0x001fe4000f8e00ff */
[----:B------:R-:W-:-:S03]  /*1850*/  IMAD.U32 R0, RZ, RZ, UR39 ;  /* 0x00000027ff007e24 */ /* 0x000fc6000f8e00ff */
[----:B------:R-:W-:Y:S02]  /*1860*/  LEA R3, R3, UR41, 0x3 ;  /* 0x0000002903037c11 */ /* 0x000fe4000f8e18ff */
[----:B------:R-:W-:-:S04]  /*1870*/  SHF.L.U32 R0, R0, 0x1f, RZ ;  /* 0x0000001f00007819 */ /* 0x000fc800000006ff */
[----:B------:R0:W1:Y:S01]  /*1880*/  SYNCS.PHASECHK.TRANS64.TRYWAIT P1, [R3+URZ], R0 ;  /* 0x00000000030075a7 */ /* 0x000062000802017f */
[----:B------:R-:W-:Y:S05]  /*1890*/  @!P0 BRA `(.L_x_19) ;  /* 0x0000000000048947 */ /* 0x000fea0003800000 */
[----:B------:R-:W-:Y:S01]  /*18a0*/  BPT.TRAP 0x1 ;  /* 0x000000040000795c */ /* 0x000fe20000300000 */
.L_x_19:
[----:B-1----:R-:W-:Y:S05]  /*18b0*/  @P1 BRA `(.L_x_20) ;  /* 0x0000000000081947 */ /* 0x002fea0003800000 */
[----:B------:R-:W1:Y:S02]  /*18c0*/  SYNCS.PHASECHK.TRANS64.TRYWAIT P1, [R3+URZ], R0 ;  /* 0x00000000030075a7 */ /* 0x000e64000802017f */
[----:B-1----:R-:W-:Y:S05]  /*18d0*/  @!P1 BRA `(.L_x_21) ;  /* 0x0000005400149947 */ /* 0x002fea0003800000 */
.L_x_20:
[----:B------:R-:W-:Y:S05]  /*18e0*/  WARPSYNC.ALL ;  /* 0x0000000000007948 */ /* 0x000fea0003800000 */
[----:B------:R-:W-:Y:S01]  /*18f0*/  ULEA UR8, UR38, UR45, 0x9 ;  /* 0x0000002d26087291 */ /* 0x000fe2000f8e483f */
[----:B------:R-:W-:Y:S01]  /*1900*/  WARPGROUP.ARRIVE ;  /* 0x00000000000079c5 */ /* 0x000fe20000000000 */
[----:B------:R-:W-:Y:S01]  /*1910*/  UIMAD UR9, UR38, 0x300, UR46 ;  /* 0x00000300260978a4 */ /* 0x000fe2000f8e022e */
[----:B01----:R-:W-:Y:S01]  /*1920*/  IMAD.U32 R0, RZ, RZ, UR42 ;  /* 0x0000002aff007e24 */ /* 0x003fe2000f8e00ff */
[----:B------:R-:W-:Y:S01]  /*1930*/  UMOV UR5, 0x40000040 ;  /* 0x4000004000057882 */ /* 0x000fe20000000000 */
[----:B------:R-:W-:-:S02]  /*1940*/  UMOV UR7, 0x40000040 ;  /* 0x4000004000077882 */ /* 0x000fc40000000000 */
[----:B------:R-:W-:Y:S01]  /*1950*/  UMOV UR4, UR8 ;  /* 0x0000000800047c82 */ /* 0x000fe20008000000 */
[----:B------:R-:W-:Y:S01]  /*1960*/  ISETP.GE.AND P1, PT, R0, 0x1, PT ;  /* 0x000000010000780c */ /* 0x000fe20003f26270 */
[----:B------:R-:W-:Y:S02]  /*1970*/  UMOV UR6, UR9 ;  /* 0x0000000900067c82 */ /* 0x000fe40008000000 */
[----:B------:R-:W-:Y:S01]  /*1980*/  HGMMA.64x96x16.F32.BF16 R24, gdesc[UR4], RZ, !UPT, gsb0 ;  /* 0x01600000041879f0 */ /* 0x000fe2000c0018ff */
[----:B------:R-:W-:Y:S02]  /*1990*/  UIADD3 UR4, UR8, 0x2, URZ ;  /* 0x0000000208047890 */ /* 0x000fe4000fffe03f */
[----:B------:R-:W-:Y:S01]  /*19a0*/  UIADD3 UR6, UR9, 0x2, URZ ;  /* 0x0000000209067890 */ /* 0x000fe2000fffe03f */
[----:B------:R-:W-:Y:S01]  /*19b0*/  UMOV UR5, 0x40000040 ;  /* 0x4000004000057882 */ /* 0x000fe20000000000 */
[----:B------:R-:W-:Y:S01]  /*19c0*/  UMOV UR7, 0x40000040 ;  /* 0x4000004000077882 */ /* 0x000fe20000000000 */
[----:B------:R-:W-:-:S02]  /*19d0*/  WARPGROUP.DEPBAR.LE gsb0, 0x0 ;  /* 0x00008000000079c5 */ /* 0x000fc40000010000 */
[----:B------:R-:W-:-:S06]  /*19e0*/  WARPGROUP.ARRIVE ;  /* 0x00000000000079c5 */ /* 0x000fcc0000000000 */
[----:B------:R-:W-:Y:S01]  /*19f0*/  HGMMA.64x96x16.F32.BF16 R24, gdesc[UR4], R24, gsb0 ;  /* 0x01600000041879f0 */ /* 0x000fe20008001818 */
[----:B------:R-:W-:Y:S02]  /*1a00*/  UIADD3 UR4, UR8, 0x4, URZ ;  /* 0x0000000408047890 */ /* 0x000fe4000fffe03f */
[----:B------:R-:W-:Y:S01]  /*1a10*/  UIADD3 UR6, UR9, 0x4, URZ ;  /* 0x0000000409067890 */ /* 0x000fe2000fffe03f */
[----:B------:R-:W-:Y:S01]  /*1a20*/  UMOV UR5, 0x40000040 ;  /* 0x4000004000057882 */ /* 0x000fe20000000000 */
[----:B------:R-:W-:Y:S01]  /*1a30*/  UMOV UR7, 0x40000040 ;  /* 0x4000004000077882 */ /* 0x000fe20000000000 */
[----:B------:R-:W-:Y:S02]  /*1a40*/  WARPGROUP.DEPBAR.LE gsb0, 0x0 ;  /* 0x00008000000079c5 */ /* 0x000fe40000010000 */
        /* <DEDUP_REMOVED lines=8> */
[----:B------:R-:W-:Y:S03]  /*1ad0*/  HGMMA.64x96x16.F32.BF16 R24, gdesc[UR4], R24, gsb0 ;  /* 0x01600000041879f0 */ /* 0x000fe60008001818 */
[----:B------:R-:W-:Y:S02]  /*1ae0*/  WARPGROUP.DEPBAR.LE gsb0, 0x0 ;  /* 0x00008000000079c5 */ /* 0x000fe40000010000 */
[----:B------:R-:W-:Y:S05]  /*1af0*/  @!P1 BRA `(.L_x_22) ;  /* 0x0000000400109947 */ /* 0x000fea0003800000 */
[----:B------:R-:W-:Y:S01]  /*1b00*/  UIADD3 UR4, UR38, 0x1, URZ ;  /* 0x0000000126047890 */ /* 0x000fe2000fffe03f */
[----:B------:R-:W-:Y:S01]  /*1b10*/  IMAD.U32 R0, RZ, RZ, UR42 ;  /* 0x0000002aff007e24 */ /* 0x000fe2000f8e00ff */
[----:B------:R-:W-:Y:S02]  /*1b20*/  UMOV UR9, UR38 ;  /* 0x0000002600097c82 */ /* 0x000fe40008000000 */
[----:B------:R-:W-:-:S04]  /*1b30*/  UISETP.NE.AND UP0, UPT, UR4, 0xb, UPT ;  /* 0x0000000b0400788c */ /* 0x000fc8000bf05270 */
[----:B------:R-:W-:Y:S02]  /*1b40*/  USEL UR5, URZ, 0x1, UP0 ;  /* 0x000000013f057887 */ /* 0x000fe40008000000 */
[----:B------:R-:W-:Y:S02]  /*1b50*/  USEL UR8, UR4, URZ, UP0 ;  /* 0x0000003f04087287 */ /* 0x000fe40008000000 */
[----:B------:R-:W-:-:S06]  /*1b60*/  ULOP3.LUT UR5, UR39, UR5, URZ, 0x3c, !UPT ;  /* 0x0000000527057292 */ /* 0x000fcc000f8e3c3f */
[----:B------:R-:W-:-:S07]  /*1b70*/  IMAD.U32 R5, RZ, RZ, UR5 ;  /* 0x00000005ff057e24 */ /* 0x000fce000f8e00ff */
.L_x_29:
[----:B01----:R-:W-:Y:S05]  /*1b80*/  @!P0 BRA `(.L_x_23) ;  /* 0x0000000000048947 */ /* 0x003fea0003800000 */
[----:B------:R-:W-:Y:S01]  /*1b90*/  BPT.TRAP 0x1 ;  /* 0x000000040000795c */ /* 0x000fe20000300000 */
.L_x_23:
[----:B------:R-:W-:Y:S01]  /*1ba0*/  ULEA UR4, UR8, UR41, 0x3 ;  /* 0x0000002908047291 */ /* 0x000fe2000f8e183f */
[----:B------:R-:W-:-:S08]  /*1bb0*/  SHF.L.U32 R3, R5, 0x1f, RZ ;  /* 0x0000001f05037819 */ /* 0x000fd000000006ff */
[----:B------:R0:W1:Y:S01]  /*1bc0*/  SYNCS.PHASECHK.TRANS64.TRYWAIT P1, [UR4], R3 ;  /* 0x00000003ff0075a7 */ /* 0x0000620008020144 */
[----:B------:R-:W-:Y:S05]  /*1bd0*/  @!P0 BRA `(.L_x_24) ;  /* 0x0000000000048947 */ /* 0x000fea0003800000 */
[----:B------:R-:W-:Y:S01]  /*1be0*/  BPT.TRAP 0x1 ;  /* 0x000000040000795c */ /* 0x000fe20000300000 */
.L_x_24:
[----:B-1----:R-:W-:Y:S05]  /*1bf0*/  @P1 BRA `(.L_x_25) ;  /* 0x0000000000081947 */ /* 0x002fea0003800000 */
[----:B------:R-:W1:Y:S02]  /*1c00*/  SYNCS.PHASECHK.TRANS64.TRYWAIT P1, [UR4], R3 ;  /* 0x00000003ff0075a7 */ /* 0x000e640008020144 */
[----:B-1----:R-:W-:Y:S05]  /*1c10*/  @!P1 BRA `(.L_x_26) ;  /* 0x0000005000589947 */ /* 0x002fea0003800000 */
.L_x_25:
[----:B------:R-:W-:Y:S01]  /*1c20*/  ULEA UR10, UR8, UR45, 0x9 ;  /* 0x0000002d080a7291 */ /* 0x000fe2000f8e483f */
[----:B------:R-:W-:Y:S01]  /*1c30*/  WARPGROUP.ARRIVE ;  /* 0x00000000000079c5 */ /* 0x000fe20000000000 */
[----:B------:R-:W-:Y:S01]  /*1c40*/  UIMAD UR11, UR8, 0x300, UR46 ;  /* 0x00000300080b78a4 */ /* 0x000fe2000f8e022e */
[----:B------:R-:W-:Y:S01]  /*1c50*/  UMOV UR5, 0x40000040 ;  /* 0x4000004000057882 */ /* 0x000fe20000000000 */
[----:B------:R-:W-:-:S03]  /*1c60*/  UMOV UR7, 0x40000040 ;  /* 0x4000004000077882 */ /* 0x000fc60000000000 */
[----:B------:R-:W-:Y:S02]  /*1c70*/  UMOV UR4, UR10 ;  /* 0x0000000a00047c82 */ /* 0x000fe40008000000 */
[----:B------:R-:W-:Y:S02]  /*1c80*/  UMOV UR6, UR11 ;  /* 0x0000000b00067c82 */ /* 0x000fe40008000000 */
[----:B------:R-:W-:Y:S01]  /*1c90*/  HGMMA.64x96x16.F32.BF16 R24, gdesc[UR4], R24, gsb0 ;  /* 0x01600000041879f0 */ /* 0x000fe20008001818 */
        /* <DEDUP_REMOVED lines=23> */
[----:B------:R-:W-:Y:S01]  /*1e10*/  BPT.TRAP 0x1 ;  /* 0x000000040000795c */ /* 0x000fe20000300000 */
.L_x_27:
[----:B------:R-:W-:Y:S01]  /*1e20*/  ULEA UR4, UR9, UR41, 0x3 ;  /* 0x0000002909047291 */ /* 0x000fe2000f8e183f */
[----:B------:R-:W-:-:S03]  /*1e30*/  ISETP.GT.U32.AND P1, PT, R23, 0x1, PT ;  /* 0x000000011700780c */ /* 0x000fc60003f24070 */
[----:B------:R-:W-:-:S04]  /*1e40*/  UIADD3 UR4, UR4, 0x58, URZ ;  /* 0x0000005804047890 */ /* 0x000fc8000fffe03f */
[----:B------:R-:W-:-:S09]  /*1e50*/  UPRMT UR4, URZ, 0x654, UR4 ;  /* 0x000006543f047896 */ /* 0x000fd20008000004 */
[----:B------:R-:W-:Y:S01]  /*1e60*/  SYNCS.ARRIVE.TRANS64.RED.A1T0 RZ, [UR4], RZ ;  /* 0x000000ffffff79a7 */ /* 0x000fe20008100404 */
[----:B------:R-:W-:Y:S05]  /*1e70*/  @P1 BRA `(.L_x_28) ;  /* 0x0000000000041947 */ /* 0x000fea0003800000 */
[----:B------:R-:W-:Y:S01]  /*1e80*/  BPT.TRAP 0x1 ;  /* 0x000000040000795c */ /* 0x000fe20000300000 */
.L_x_28:
[----:B------:R-:W-:Y:S01]  /*1e90*/  UIADD3 UR8, UR8, 0x1, URZ ;  /* 0x0000000108087890 */ /* 0x000fe2000fffe03f */
[C---:B------:R-:W-:Y:S01]  /*1ea0*/  ISETP.GT.AND P1, PT, R0.reuse, 0x1, PT ;  /* 0x000000010000780c */ /* 0x040fe20003f24270 */
[----:B------:R-:W-:Y:S01]  /*1eb0*/  UIADD3 UR9, UR9, 0x1, URZ ;  /* 0x0000000109097890 */ /* 0x000fe2000fffe03f */
[----:B------:R-:W-:Y:S01]  /*1ec0*/  VIADD R0, R0, 0xffffffff ;  /* 0xffffffff00007836 */ /* 0x000fe20000000000 */
[----:B------:R-:W-:Y:S02]  /*1ed0*/  UISETP.NE.AND UP0, UPT, UR8, 0xb, UPT ;  /* 0x0000000b0800788c */ /* 0x000fe4000bf05270 */
[----:B------:R-:W-:Y:S02]  /*1ee0*/  UISETP.NE.AND UP1, UPT, UR9, 0xb, UPT ;  /* 0x0000000b0900788c */ /* 0x000fe4000bf25270 */
[----:B------:R-:W-:Y:S02]  /*1ef0*/  USEL UR4, URZ, 0x1, UP0 ;  /* 0x000000013f047887 */ /* 0x000fe40008000000 */
[----:B------:R-:W-:-:S02]  /*1f00*/  USEL UR8, UR8, URZ, UP0 ;  /* 0x0000003f08087287 */ /* 0x000fc40008000000 */
[----:B------:R-:W-:Y:S02]  /*1f10*/  USEL UR9, UR9, URZ, UP1 ;  /* 0x0000003f09097287 */ /* 0x000fe40008800000 */
[----:B------:R-:W-:Y:S01]  /*1f20*/  LOP3.LUT R5, R5, UR4, RZ, 0x3c, !PT ;  /* 0x0000000405057c12 */ /* 0x000fe2000f8e3cff */
[----:B------:R-:W-:Y:S09]  /*1f30*/  @P1 BRA `(.L_x_29) ;  /* 0xfffffffc00101947 */ /* 0x000ff2000383ffff */
.L_x_22:
[----:B------:R-:W2:Y:S01]  /*1f40*/  LDC R0, c[0x0][0x28c] ;  /* 0x0000a300ff007b82 */ /* 0x000ea20000000800 */
[----:B01----:R-:W-:-:S04]  /*1f50*/  IMAD.U32 R3, RZ, RZ, UR49 ;  /* 0x00000031ff037e24 */ /* 0x003fc8000f8e00ff */
[----:B------:R0:W-:Y:S01]  /*1f60*/  SYNCS.ARRIVE.TRANS64.A1T0 RZ, [R3+UR48], RZ ;  /* 0x000000ff03ff79a7 */ /* 0x0001e20008100030 */
[----:B--2---:R-:W-:-:S13]  /*1f70*/  ISETP.GE.AND P1, PT, R0, 0x1, PT ;  /* 0x000000010000780c */ /* 0x004fda0003f26270 */
[----:B0-----:R-:W-:Y:S05]  /*1f80*/  @!P1 BRA `(.L_x_30) ;  /* 0x0000000000349947 */ /* 0x001fea0003800000 */
[----:B------:R-:W-:Y:S05]  /*1f90*/  @!P0 BRA `(.L_x_31) ;  /* 0x0000000000048947 */ /* 0x000fea0003800000 */
[----:B------:R-:W-:Y:S01]  /*1fa0*/  BPT.TRAP 0x1 ;  /* 0x000000040000795c */ /* 0x000fe20000300000 */
.L_x_31:
[----:B------:R-:W-:Y:S01]  /*1fb0*/  UIADD3 UR6, UR38, UR42, URZ ;  /* 0x0000002a26067290 */ /* 0x000fe2000fffe03f */
[----:B------:R-:W-:-:S03]  /*1fc0*/  ISETP.GT.U32.AND P0, PT, R23, 0x1, PT ;  /* 0x000000011700780c */ /* 0x000fc60003f04070 */
[----:B------:R-:W-:-:S04]  /*1fd0*/  UIMAD.WIDE.U32 UR4, UR6, -0x45d1745d, URZ ;  /* 0xba2e8ba3060478a5 */ /* 0x000fc8000f8e003f */
[----:B------:R-:W-:-:S04]  /*1fe0*/  USHF.R.U32.HI UR4, URZ, 0x3, UR5 ;  /* 0x000000033f047899 */ /* 0x000fc80008011605 */
[----:B------:R-:W-:-:S04]  /*1ff0*/  UIMAD UR6, UR4, -0xb, UR6 ;  /* 0xfffffff5040678a4 */ /* 0x000fc8000f8e0206 */
[----:B------:R-:W-:-:S04]  /*2000*/  ULEA UR6, UR6, UR41, 0x3 ;  /* 0x0000002906067291 */ /* 0x000fc8000f8e183f */
[----:B------:R-:W-:-:S04]  /*2010*/  UIADD3 UR6, UR6, 0x58, URZ ;  /* 0x0000005806067890 */ /* 0x000fc8000fffe03f */
[----:B------:R-:W-:-:S09]  /*2020*/  UPRMT UR6, URZ, 0x654, UR6 ;  /* 0x000006543f067896 */ /* 0x000fd20008000006 */
[----:B------:R-:W-:Y:S01]  /*2030*/  SYNCS.ARRIVE.TRANS64.RED.A1T0 RZ, [UR6], RZ ;  /* 0x000000ffffff79a7 */ /* 0x000fe20008100406 */
[----:B------:R-:W-:Y:S05]  /*2040*/  @P0 BRA `(.L_x_30) ;  /* 0x0000000000040947 */ /* 0x000fea0003800000 */
[----:B------:R-:W-:Y:S01]  /*2050*/  BPT.TRAP 0x1 ;  /* 0x000000040000795c */ /* 0x000fe20000300000 */
.L_x_30:
[----:B------:R-:W-:Y:S01]  /*2060*/  SHF.L.U32 R0, R87, 0x1f, RZ ;  /* 0x0000001f57007819 */ /* 0x000fe200000006ff */
[----:B------:R-:W-:Y:S01]  /*2070*/  UIADD3 UR38, UR38, UR47, URZ ;  /* 0x0000002f26267290 */ /* 0x000fe2000fffe03f */
[----:B------:R-:W-:Y:S01]  /*2080*/  SHF.R.S32.HI R9, RZ, 0x1f, R19 ;  /* 0x0000001fff097819 */ /* 0x000fe20000011413 */
[----:B------:R-:W-:Y:S01]  /*2090*/  UISETP.GE.U32.AND UP1, UPT, UR47, 0xb, UPT ;  /* 0x0000000b2f00788c */ /* 0x000fe2000bf26070 */
[----:B------:R-:W0:Y:S01]  /*20a0*/  SYNCS.PHASECHK.TRANS64.TRYWAIT P0, [UR43+0x8], R0 ;  /* 0x00000800ff0075a7 */ /* 0x000e22000800016b */
[----:B------:R-:W-:-:S04]  /*20b0*/  UISETP.GT.U32.AND UP0, UPT, UR38, 0xa, UPT ;  /* 0x0000000a2600788c */ /* 0x000fc8000bf04070 */
[----:B------:R-:W-:-:S04]  /*20c0*/  UISETP.LT.U32.AND UP0, UPT, UR47, 0xb, UP0 ;  /* 0x0000000b2f00788c */ /* 0x000fc80008701070 */
[----:B------:R-:W-:Y:S02]  /*20d0*/  USEL UR6, URZ, 0x1, !UP0 ;  /* 0x000000013f067887 */ /* 0x000fe4000c000000 */
[----:B------:R-:W-:Y:S02]  /*20e0*/  @UP1 UIMAD.WIDE.U32 UR4, UR38, -0x45d1745d, URZ ;  /* 0xba2e8ba3260418a5 */ /* 0x000fe4000f8e003f */
[----:B------:R-:W-:Y:S02]  /*20f0*/  ULOP3.LUT UR39, UR39, UR6, URZ, 0x3c, !UPT ;  /* 0x0000000627277292 */ /* 0x000fe4000f8e3c3f */
[----:B------:R-:W-:-:S04]  /*2100*/  @UP1 USHF.R.U32.HI UR4, URZ, 0x3, UR5 ;  /* 0x000000033f041899 */ /* 0x000fc80008011605 */
[----:B------:R-:W-:Y:S01]  /*2110*/  @UP1 ULOP3.LUT UR39, UR39, 0x1, UR4, 0x78, !UPT ;  /* 0x0000000127271892 */ /* 0x000fe2000f8e7804 */
[----:B0-----:R-:W-:Y:S11]  /*2120*/  @!P0 BRA `(.L_x_32) ;  /* 0x0000004c002c8947 */ /* 0x001ff60003800000 */
.L_x_161:
[----:B------:R-:W-:Y:S01]  /*2130*/  ULDC.64 UR4, c[0x0][0x5d0] ;  /* 0x0001740000047ab9 */ /* 0x000fe20000000a00 */
[----:B------:R-:W-:Y:S01]  /*2140*/  ULDC UR6, c[0x0][0x284] ;  /* 0x0000a10000067ab9 */ /* 0x000fe20000000800 */
[----:B0-----:R-:W-:Y:S02]  /*2150*/  IMAD R0, R9, UR4, RZ ;  /* 0x0000000409007c24 */ /* 0x001fe4000f8e02ff */
[----:B------:R-:W-:Y:S02]  /*2160*/  IMAD R12, R18, 0x60, RZ ;  /* 0x00000060120c7824 */ /* 0x000fe400078e02ff */
[C---:B------:R-:W-:Y:S02]  /*2170*/  IMAD R3, R19.reuse, UR5, R0 ;  /* 0x0000000513037c24 */ /* 0x040fe4000f8e0200 */
[----:B------:R-:W-:Y:S01]  /*2180*/  IMAD.SHL.U32 R0, R22, 0x40, RZ ;  /* 0x0000004016007824 */ /* 0x000fe200078e00ff */
[----:B------:R-:W-:Y:S01]  /*2190*/  SHF.R.S32.HI R13, RZ, 0x1f, R12 ;  /* 0x0000001fff0d7819 */ /* 0x000fe2000001140c */
[----:B------:R-:W-:Y:S01]  /*21a0*/  IMAD.WIDE.U32 R4, R19, UR4, R76 ;  /* 0x0000000413047c25 */ /* 0x000fe2000f8e004c */
[----:B------:R-:W-:-:S02]  /*21b0*/  ULDC.64 UR4, c[0x0][0x5c8] ;  /* 0x0001720000047ab9 */ /* 0x000fc40000000a00 */
[----:B------:R-:W-:Y:S01]  /*21c0*/  ISETP.GE.AND P0, PT, R0, UR6, PT ;  /* 0x0000000600007c0c */ /* 0x000fe2000bf06270 */
[----:B------:R-:W-:Y:S01]  /*21d0*/  ULDC UR6, c[0x0][0x288] ;  /* 0x0000a20000067ab9 */ /* 0x000fe20000000800 */
[----:B------:R-:W-:Y:S01]  /*21e0*/  IADD3 R4, P1, R12, R4, RZ ;  /* 0x000000040c047210 */ /* 0x000fe20007f3e0ff */
[----:B------:R-:W-:Y:S01]  /*21f0*/  IMAD.WIDE R20, R22, 0x40, R74 ;  /* 0x0000004016147825 */ /* 0x000fe200078e024a */
[----:B------:R-:W-:Y:S02]  /*2200*/  ISETP.GE.OR P0, PT, R12, UR6, P0 ;  /* 0x000000060c007c0c */ /* 0x000fe40008706670 */
[----:B------:R-:W-:Y:S01]  /*2210*/  IADD3.X R5, R13, R5, R3, P1, !PT ;  /* 0x000000050d057210 */ /* 0x000fe20000ffe403 */
[----:B------:R-:W-:-:S04]  /*2220*/  IMAD R7, R21, UR4, RZ ;  /* 0x0000000415077c24 */ /* 0x000fc8000f8e02ff */
[C---:B------:R-:W-:Y:S02]  /*2230*/  IMAD R7, R20.reuse, UR5, R7 ;  /* 0x0000000514077c24 */ /* 0x040fe4000f8e0207 */
[----:B------:R-:W-:-:S04]  /*2240*/  IMAD.WIDE.U32 R88, R20, UR4, R4 ;  /* 0x0000000414587c25 */ /* 0x000fc8000f8e0004 */
[----:B------:R-:W-:Y:S05]  /*2250*/  @P0 BRA `(.L_x_33) ;  /* 0x00000030001c0947 */ /* 0x000fea0003800000 */
[----:B-----5:R-:W-:Y:S01]  /*2260*/  FSETP.NEU.AND P0, PT, R73, RZ, PT ;  /* 0x000000ff4900720b */ /* 0x020fe20003f0d000 */
[----:B------:R-:W-:Y:S01]  /*2270*/  IMAD.IADD R3, R81, 0x1, -R12 ;  /* 0x0000000151037824 */ /* 0x000fe200078e0a0c */
[----:B------:R-:W-:Y:S01]  /*2280*/  BSSY B0, `(.L_x_33) ;  /* 0x0000304000007945 */ /* 0x000fe20003800000 */
[----:B------:R-:W-:Y:S02]  /*2290*/  IMAD.IADD R0, R85, 0x1, -R0 ;  /* 0x0000000155007824 */ /* 0x000fe400078e0a00 */
[----:B------:R-:W-:Y:S01]  /*22a0*/  IMAD.IADD R97, R89, 0x1, R7 ;  /* 0x0000000159617824 */ /* 0x000fe200078e0207 */
[----:B------:R-:W-:-:S04]  /*22b0*/  ISETP.GT.AND P2, PT, R3, RZ, PT ;  /* 0x000000ff0300720c */ /* 0x000fc80003f44270 */
[----:B------:R-:W-:-:S03]  /*22c0*/  ISETP.GT.AND P1, PT, R0, RZ, P2 ;  /* 0x000000ff0000720c */ /* 0x000fc60001724270 */
[----:B------:R-:W-:Y:S10]  /*22d0*/  @!P0 BRA `(.L_x_34) ;  /* 0x0000002000808947 */ /* 0x000ff40003800000 */
[----:B------:R-:W0:Y:S01]  /*22e0*/  LDC.64 R90, c[0x0][0x5b8] ;  /* 0x00016e00ff5a7b82 */ /* 0x000e220000000a00 */
[----:B------:R-:W-:-:S07]  /*22f0*/  ULDC.64 UR4, c[0x0][0x5c0] ;  /* 0x0001700000047ab9 */ /* 0x000fce0000000a00 */
[----:B------:R-:W1:Y:S08]  /*2300*/  LDC.64 R92, c[0x0][0x5b0] ;  /* 0x00016c00ff5c7b82 */ /* 0x000e700000000a00 */
[----:B------:R-:W2:Y:S01]  /*2310*/  LDC.64 R94, c[0x0][0x5a8] ;  /* 0x00016a00ff5e7b82 */ /* 0x000ea20000000a00 */
[-C--:B0-----:R-:W-:Y:S02]  /*2320*/  IMAD R6, R9, R90.reuse, RZ ;  /* 0x0000005a09067224 */ /* 0x081fe400078e02ff */
[----:B------:R-:W-:-:S04]  /*2330*/  IMAD.WIDE.U32 R4, R19, R90, R76 ;  /* 0x0000005a13047225 */ /* 0x000fc800078e004c */
[----:B------:R-:W-:Y:S01]  /*2340*/  IMAD R89, R19, R91, R6 ;  /* 0x0000005b13597224 */ /* 0x000fe200078e0206 */
[----:B------:R-:W-:Y:S01]  /*2350*/  IADD3 R6, P0, R12, R4, RZ ;  /* 0x000000040c067210 */ /* 0x000fe20007f1e0ff */
[----:B-1----:R-:W-:-:S03]  /*2360*/  IMAD R4, R21, R92, RZ ;  /* 0x0000005c15047224 */ /* 0x002fc600078e02ff */
[----:B------:R-:W-:Y:S01]  /*2370*/  IADD3.X R7, R13, R5, R89, P0, !PT ;  /* 0x000000050d077210 */ /* 0x000fe200007fe459 */
[C---:B------:R-:W-:Y:S02]  /*2380*/  IMAD R91, R20.reuse, R93, R4 ;  /* 0x0000005d145b7224 */ /* 0x040fe400078e0204 */
[----:B------:R-:W-:-:S04]  /*2390*/  IMAD.WIDE.U32 R4, R20, R92, R6 ;  /* 0x0000005c14047225 */ /* 0x000fc800078e0006 */
[----:B------:R-:W-:Y:S01]  /*23a0*/  IMAD.IADD R5, R5, 0x1, R91 ;  /* 0x0000000105057824 */ /* 0x000fe200078e025b */
[----:B--2---:R-:W-:-:S04]  /*23b0*/  LEA R10, P0, R4, R94, 0x1 ;  /* 0x0000005e040a7211 */ /* 0x004fc800078008ff */
[----:B------:R-:W-:-:S05]  /*23c0*/  LEA.HI.X R11, R4, R95, R5, 0x1, P0 ;  /* 0x0000005f040b7211 */ /* 0x000fca00000f0c05 */
[----:B------:R-:W2:Y:S01]  /*23d0*/  @P1 LDG.E.LTC128B.U16 R18, desc[UR36][R10.64] ;  /* 0x000000240a121981 */ /* 0x000ea2000c1e1520 */
[----:B------:R-:W-:Y:S01]  /*23e0*/  IMAD.WIDE.U32 R4, R20, R92, R12 ;  /* 0x0000005c14047225 */ /* 0x000fe200078e000c */
[----:B------:R-:W-:Y:S02]  /*23f0*/  BSSY B1, `(.L_x_35) ;  /* 0x0000015000017945 */ /* 0x000fe40003800000 */
[----:B------:R-:W-:-:S04]  /*2400*/  IADD3 R14, P0, R76, R4, RZ ;  /* 0x000000044c0e7210 */ /* 0x000fc80007f1e0ff */
[----:B------:R-:W-:Y:S02]  /*2410*/  IADD3.X R15, R77, R91, R5, P0, !PT ;  /* 0x0000005b4d0f7210 */ /* 0x000fe400007fe405 */
[----:B------:R-:W-:Y:S01]  /*2420*/  LEA R8, P0, R88, UR4, 0x1 ;  /* 0x0000000458087c11 */ /* 0x000fe2000f8008ff */
[----:B------:R-:W-:-:S03]  /*2430*/  IMAD.WIDE.U32 R14, R19, R90, R14 ;  /* 0x0000005a130e7225 */ /* 0x000fc600078e000e */
[----:B------:R-:W-:Y:S02]  /*2440*/  LEA.HI.X R9, R88, UR5, R97, 0x1, P0 ;  /* 0x0000000558097c11 */ /* 0x000fe400080f0c61 */
[----:B------:R-:W-:-:S04]  /*2450*/  ISETP.GT.AND P0, PT, R3, 0x1, PT ;  /* 0x000000010300780c */ /* 0x000fc80003f04270 */
[----:B------:R-:W-:Y:S01]  /*2460*/  ISETP.GT.AND P3, PT, R0, RZ, P0 ;  /* 0x000000ff0000720c */ /* 0x000fe20000764270 */
[----:B--2---:R-:W-:-:S04]  /*2470*/  IMAD.U32 R4, R18, 0x10000, RZ ;  /* 0x0001000012047824 */ /* 0x004fc800078e00ff */
[----:B------:R-:W-:Y:S01]  /*2480*/  FMUL R5, R4, R73 ;  /* 0x0000004904057220 */ /* 0x000fe20000400000 */
[----:B------:R-:W-:-:S03]  /*2490*/  LEA R4, P4, R14, R94, 0x1 ;  /* 0x0000005e0e047211 */ /* 0x000fc600078808ff */
[----:B------:R-:W-:-:S05]  /*24a0*/  FFMA R5, R24, R72, R5 ;  /* 0x0000004818057223 */ /* 0x000fca0000000005 */
[----:B------:R-:W-:Y:S01]  /*24b0*/  F2FP.BF16.F32.PACK_AB R10, RZ, R5 ;  /* 0x00000005ff0a723e */ /* 0x000fe200000010ff */
[----:B------:R-:W-:-:S03]  /*24c0*/  IMAD.IADD R5, R89, 0x1, R15 ;  /* 0x0000000159057824 */ /* 0x000fc600078e020f */
[----:B------:R-:W-:Y:S01]  /*24d0*/  PRMT R11, R10, 0x7610, R11 ;  /* 0x000076100a0b7816 */ /* 0x000fe2000000000b */
[----:B------:R-:W-:Y:S01]  /*24e0*/  IMAD.SHL.U32 R10, R92, 0x8, RZ ;  /* 0x000000085c0a7824 */ /* 0x000fe200078e00ff */
[----:B------:R-:W-:-:S03]  /*24f0*/  LEA.HI.X R5, R14, R95, R5, 0x1, P4 ;  /* 0x0000005f0e057211 */ /* 0x000fc600020f0c05 */
[----:B------:R0:W-:Y:S02]  /*2500*/  @P1 STG.E.U16 desc[UR36][R8.64], R11 ;  /* 0x0000000b08001986 */ /* 0x0001e4000c101524 */
[----:B0-----:R-:W-:Y:S01]  /*2510*/  SHF.L.U64.HI R11, R92, 0x3, R93 ;  /* 0x000000035c0b7819 */ /* 0x001fe2000001025d */
[----:B------:R-:W-:Y:S06]  /*2520*/  @!P3 BRA `(.L_x_36) ;  /* 0x000000000004b947 */ /* 0x000fec0003800000 */
[----:B------:R0:W5:Y:S02]  /*2530*/  LDG.E.LTC128B.U16 R18, desc[UR36][R4.64+0x2] ;  /* 0x0000022404127981 */ /* 0x000164000c1e1520 */
.L_x_36:
[----:B------:R-:W-:Y:S05]  /*2540*/  BSYNC B1 ;  /* 0x0000000000017941 */ /* 0x000fea0003800000 */
.L_x_35:
[----:B------:R-:W-:Y:S01]  /*2550*/  IMAD.WIDE.U32 R10, R20, R92, R10 ;  /* 0x0000005c140a7225 */ /* 0x000fe200078e000a */
[----:B------:R-:W-:-:S03]  /*2560*/  ISETP.GT.AND P2, PT, R0, 0x8, P2 ;  /* 0x000000080000780c */ /* 0x000fc60001744270 */
[----:B-----5:R-:W-:Y:S01]  /*2570*/  IMAD.U32 R14, R18, 0x10000, RZ ;  /* 0x00010000120e7824 */ /* 0x020fe200078e00ff */
[----:B------:R-:W-:Y:S01]  /*2580*/  IADD3 R6, P1, R6, R10, RZ ;  /* 0x0000000a06067210 */ /* 0x000fe20007f3e0ff */
[----:B------:R-:W-:Y:S02]  /*2590*/  IMAD.IADD R91, R91, 0x1, R11 ;  /* 0x000000015b5b7824 */ /* 0x000fe400078e020b */
[----:B------:R-:W-:Y:S02]  /*25a0*/  FMUL R14, R14, R73 ;  /* 0x000000490e0e7220 */ /* 0x000fe40000400000 */
[----:B------:R-:W-:Y:S02]  /*25b0*/  IMAD.X R7, R91, 0x1, R7, P1 ;  /* 0x000000015b077824 */ /* 0x000fe400008e0607 */
[----:B------:R-:W-:Y:S01]  /*25c0*/  FFMA R25, R25, R72, R14 ;  /* 0x0000004819197223 */ /* 0x000fe2000000000e */
[----:B------:R-:W-:-:S04]  /*25d0*/  LEA R14, P1, R6, R94, 0x1 ;  /* 0x0000005e060e7211 */ /* 0x000fc800078208ff */
[----:B------:R-:W-:Y:S01]  /*25e0*/  LEA.HI.X R15, R6, R95, R7, 0x1, P1 ;  /* 0x0000005f060f7211 */ /* 0x000fe200008f0c07 */
[----:B------:R-:W-:Y:S01]  /*25f0*/  @P3 IMAD.MOV.U32 R6, RZ, RZ, R8 ;  /* 0x000000ffff063224 */ /* 0x000fe200078e0008 */
[----:B------:R-:W-:Y:S01]  /*2600*/  F2FP.BF16.F32.PACK_AB R25, RZ, R25 ;  /* 0x00000019ff19723e */ /* 0x000fe200000010ff */
[----:B------:R-:W-:-:S05]  /*2610*/  @P3 IMAD.MOV.U32 R7, RZ, RZ, R9 ;  /* 0x000000ffff073224 */ /* 0x000fca00078e0009 */
[----:B------:R1:W-:Y:S04]  /*2620*/  @P3 STG.E.U16 desc[UR36][R6.64+0x2], R25 ;  /* 0x0000021906003986 */ /* 0x0003e8000c101524 */
[----:B------:R-:W2:Y:S01]  /*2630*/  @P2 LDG.E.LTC128B.U16 R18, desc[UR36][R14.64] ;  /* 0x000000240e122981 */ /* 0x000ea2000c1e1520 */
[----:B------:R-:W-:Y:S01]  /*2640*/  IADD3 R12, P1, P3, R76, R10, R12 ;  /* 0x0000000a4c0c7210 */ /* 0x000fe20007b3e00c */
[----:B------:R-:W-:Y:S01]  /*2650*/  BSSY B1, `(.L_x_37) ;  /* 0x0000011000017945 */ /* 0x000fe20003800000 */
[----:B------:R-:W-:Y:S02]  /*2660*/  ISETP.GT.AND P0, PT, R0, 0x8, P0 ;  /* 0x000000080000780c */ /* 0x000fe40000704270 */
[----:B------:R-:W-:-:S03]  /*2670*/  IADD3.X R13, R77, R91, R13, P1, P3 ;  /* 0x0000005b4d0d7210 */ /* 0x000fc60000fe640d */
[----:B------:R-:W-:Y:S01]  /*2680*/  IMAD.WIDE.U32 R12, R19, R90, R12 ;  /* 0x0000005a130c7225 */ /* 0x000fe200078e000c */
[----:B------:R-:W-:-:S03]  /*2690*/  SHF.L.U64.HI R19, R78, 0x1, R79 ;  /* 0x000000014e137819 */ /* 0x000fc6000001024f */
[----:B------:R-:W-:Y:S01]  /*26a0*/  IMAD.IADD R13, R89, 0x1, R13 ;  /* 0x00000001590d7824 */ /* 0x000fe200078e020d */
[----:B-1----:R-:W-:-:S04]  /*26b0*/  LEA R6, P3, R12, R94, 0x1 ;  /* 0x0000005e0c067211 */ /* 0x002fc800078608ff */
[----:B------:R-:W-:Y:S01]  /*26c0*/  LEA.HI.X R7, R12, R95, R13, 0x1, P3 ;  /* 0x0000005f0c077211 */ /* 0x000fe200018f0c0d */
[----:B--2---:R-:W-:-:S04]  /*26d0*/  IMAD.U32 R10, R18, 0x10000, RZ ;  /* 0x00010000120a7824 */ /* 0x004fc800078e00ff */
[----:B------:R-:W-:Y:S01]  /*26e0*/  FMUL R11, R10, R73 ;  /* 0x000000490a0b7220 */ /* 0x000fe20000400000 */
[----:B------:R-:W-:-:S03]  /*26f0*/  LEA R10, P1, R78, R8, 0x1 ;  /* 0x000000084e0a7211 */ /* 0x000fc600078208ff */
[----:B------:R-:W-:-:S05]  /*2700*/  FFMA R11, R26, R72, R11 ;  /* 0x000000481a0b7223 */ /* 0x000fca000000000b */
[----:B------:R-:W-:Y:S01]  /*2710*/  F2FP.BF16.F32.PACK_AB R14, RZ, R11 ;  /* 0x0000000bff0e723e */ /* 0x000fe200000010ff */
[----:B------:R-:W-:-:S05]  /*2720*/  IMAD.X R11, R19, 0x1, R9, P1 ;  /* 0x00000001130b7824 */ /* 0x000fca00008e0609 */
[----:B------:R1:W-:Y:S01]  /*2730*/  @P2 STG.E.U16 desc[UR36][R10.64], R14 ;  /* 0x0000000e0a002986 */ /* 0x0003e2000c101524 */
[----:B------:R-:W-:Y:S05]  /*2740*/  @!P0 BRA `(.L_x_38) ;  /* 0x0000000000048947 */ /* 0x000fea0003800000 */
[----:B------:R2:W5:Y:S02]  /*2750*/  LDG.E.LTC128B.U16 R18, desc[UR36][R6.64+0x2] ;  /* 0x0000022406127981 */ /* 0x000564000c1e1520 */
.L_x_38:
[----:B------:R-:W-:Y:S05]  /*2760*/  BSYNC B1 ;  /* 0x0000000000017941 */ /* 0x000fea0003800000 */
.L_x_37:
[----:B-----5:R-:W-:Y:S01]  /*2770*/  IMAD.U32 R12, R18, 0x10000, RZ ;  /* 0x00010000120c7824 */ /* 0x020fe200078e00ff */
[----:B------:R-:W-:Y:S01]  /*2780*/  ISETP.GT.AND P1, PT, R3, 0x8, PT ;  /* 0x000000080300780c */ /* 0x000fe20003f24270 */
[----:B------:R-:W-:Y:S02]  /*2790*/  BSSY B1, `(.L_x_39) ;  /* 0x0000008000017945 */ /* 0x000fe40003800000 */
[----:B------:R-:W-:Y:S01]  /*27a0*/  FMUL R12, R12, R73 ;  /* 0x000000490c0c7220 */ /* 0x000fe20000400000 */
[----:B------:R-:W-:-:S03]  /*27b0*/  ISETP.GT.AND P2, PT, R0, RZ, P1 ;  /* 0x000000ff0000720c */ /* 0x000fc60000f44270 */
[----:B------:R-:W-:-:S05]  /*27c0*/  FFMA R12, R27, R72, R12 ;  /* 0x000000481b0c7223 */ /* 0x000fca000000000c */
[----:B------:R-:W-:-:S05]  /*27d0*/  F2FP.BF16.F32.PACK_AB R12, RZ, R12 ;  /* 0x0000000cff0c723e */ /* 0x000fca00000010ff */
[----:B------:R3:W-:Y:S01]  /*27e0*/  @P0 STG.E.U16 desc[UR36][R10.64+0x2], R12 ;  /* 0x0000020c0a000986 */ /* 0x0007e2000c101524 */
[----:B------:R-:W-:Y:S05]  /*27f0*/  @!P2 BRA `(.L_x_40) ;  /* 0x000000000004a947 */ /* 0x000fea0003800000 */
[----:B------:R4:W5:Y:S02]  /*2800*/  LDG.E.LTC128B.U16 R18, desc[UR36][R4.64+0x10] ;  /* 0x0000102404127981 */ /* 0x000964000c1e1520 */
.L_x_40:
[----:B------:R-:W-:Y:S05]  /*2810*/  BSYNC B1 ;  /* 0x0000000000017941 */ /* 0x000fea0003800000 */
.L_x_39:
[----:B---3-5:R-:W-:Y:S01]  /*2820*/  IMAD.U32 R12, R18, 0x10000, RZ ;  /* 0x00010000120c7824 */ /* 0x028fe200078e00ff */
        /* <DEDUP_REMOVED lines=9> */
.L_x_42:
[----:B------:R-:W-:Y:S05]  /*28c0*/  BSYNC B1 ;  /* 0x0000000000017941 */ /* 0x000fea0003800000 */
.L_x_41:
[----:B-----5:R-:W-:Y:S01]  /*28d0*/  IMAD.U32 R12, R18, 0x10000, RZ ;  /* 0x00010000120c7824 */ /* 0x020fe200078e00ff */
[----:B------:R-:W-:Y:S01]  /*28e0*/  ISETP.GT.AND P1, PT, R0, 0x8, P1 ;  /* 0x000000080000780c */ /* 0x000fe20000f24270 */
[----:B------:R-:W-:Y:S02]  /*28f0*/  BSSY B1, `(.L_x_43) ;  /* 0x0000007000017945 */ /* 0x000fe40003800000 */
[----:B------:R-:W-:-:S04]  /*2900*/  FMUL R12, R12, R73 ;  /* 0x000000490c0c7220 */ /* 0x000fc80000400000 */
[----:B------:R-:W-:-:S05]  /*2910*/  FFMA R12, R29, R72, R12 ;  /* 0x000000481d0c7223 */ /* 0x000fca000000000c */
[----:B------:R-:W-:-:S05]  /*2920*/  F2FP.BF16.F32.PACK_AB R12, RZ, R12 ;  /* 0x0000000cff0c723e */ /* 0x000fca00000010ff */
[----:B------:R0:W-:Y:S01]  /*2930*/  @P3 STG.E.U16 desc[UR36][R8.64+0x12], R12 ;  /* 0x0000120c08003986 */ /* 0x0001e2000c101524 */
[----:B------:R-:W-:Y:S05]  /*2940*/  @!P1 BRA `(.L_x_44) ;  /* 0x0000000000049947 */ /* 0x000fea0003800000 */
[----:B------:R0:W5:Y:S02]  /*2950*/  LDG.E.LTC128B.U16 R18, desc[UR36][R6.64+0x10] ;  /* 0x0000102406127981 */ /* 0x000164000c1e1520 */
.L_x_44:
[----:B------:R-:W-:Y:S05]  /*2960*/  BSYNC B1 ;  /* 0x0000000000017941 */ /* 0x000fea0003800000 */
.L_x_43:
[----:B0----5:R-:W-:Y:S01]  /*2970*/  IMAD.U32 R12, R18, 0x10000, RZ ;  /* 0x00010000120c7824 */ /* 0x021fe200078e00ff */
[----:B------:R-:W-:Y:S01]  /*2980*/  ISETP.GT.AND P0, PT, R0, 0x8, P0 ;  /* 0x000000080000780c */ /* 0x000fe20000704270 */
[----:B------:R-:W-:Y:S02]  /*2990*/  BSSY B1, `(.L_x_45) ;  /* 0x0000007000017945 */ /* 0x000fe40003800000 */
[----:B---3--:R-:W-:-:S04]  /*29a0*/  FMUL R13, R12, R73 ;  /* 0x000000490c0d7220 */ /* 0x008fc80000400000 */
[----:B------:R-:W-:-:S05]  /*29b0*/  FFMA R13, R30, R72, R13 ;  /* 0x000000481e0d7223 */ /* 0x000fca000000000d */
[----:B------:R-:W-:-:S05]  /*29c0*/  F2FP.BF16.F32.PACK_AB R13, RZ, R13 ;  /* 0x0000000dff0d723e */ /* 0x000fca00000010ff */
[----:B------:R0:W-:Y:S01]  /*29d0*/  @P1 STG.E.U16 desc[UR36][R10.64+0x10], R13 ;  /* 0x0000100d0a001986 */ /* 0x0001e2000c101524 */
[----:B------:R-:W-:Y:S05]  /*29e0*/  @!P0 BRA `(.L_x_46) ;  /* 0x0000000000048947 */ /* 0x000fea0003800000 */
[----:B------:R3:W5:Y:S02]  /*29f0*/  LDG.E.LTC128B.U16 R18, desc[UR36][R6.64+0x12] ;  /* 0x0000122406127981 */ /* 0x000764000c1e1520 */
.L_x_46:
[----:B------:R-:W-:Y:S05]  /*2a00*/  BSYNC B1 ;  /* 0x0000000000017941 */ /* 0x000fea0003800000 */
.L_x_45:
        /* <DEDUP_REMOVED lines=10> */
.L_x_48:
[----:B------:R-:W-:Y:S05]  /*2ab0*/  BSYNC B1 ;  /* 0x0000000000017941 */ /* 0x000fea0003800000 */
.L_x_47:
[----:B0----5:R-:W-:Y:S01]  /*2ac0*/  IMAD.U32 R12, R18, 0x10000, RZ ;  /* 0x00010000120c7824 */ /* 0x021fe200078e00ff */
        /* <DEDUP_REMOVED lines=9> */
.L_x_50:
[----:B------:R-:W-:Y:S05]  /*2b60*/  BSYNC B1 ;  /* 0x0000000000017941 */ /* 0x000fea0003800000 */
.L_x_49:
        /* <DEDUP_REMOVED lines=9> */
.L_x_52:
[----:B------:R-:W-:Y:S05]  /*2c00*/  BSYNC B1 ;  /* 0x0000000000017941 */ /* 0x000fea0003800000 */
.L_x_51:
[----:B0----5:R-:W-:Y:S01]  /*2c10*/  IMAD.U32 R12, R18, 0x10000, RZ ;  /* 0x00010000120c7824 */ /* 0x021fe200078e00ff */
        /* <DEDUP_REMOVED lines=8> */
.L_x_54:
[----:B------:R-:W-:Y:S05]  /*2ca0*/  BSYNC B1 ;  /* 0x0000000000017941 */ /* 0x000fea0003800000 */
.L_x_53:
        /* <DEDUP_REMOVED lines=10> */
.L_x_56:
[----:B------:R-:W-:Y:S05]  /*2d50*/  BSYNC B1 ;  /* 0x0000000000017941 */ /* 0x000fea0003800000 */
.L_x_55:
        /* <DEDUP_REMOVED lines=10> */
.L_x_58:
[----:B------:R-:W-:Y:S05]  /*2e00*/  BSYNC B1 ;  /* 0x0000000000017941 */ /* 0x000fea0003800000 */
.L_x_57:
        /* <DEDUP_REMOVED lines=9> */
.L_x_60:
[----:B------:R-:W-:Y:S05]  /*2ea0*/  BSYNC B1 ;  /* 0x0000000000017941 */ /* 0x000fea0003800000 */
.L_x_59:
        /* <DEDUP_REMOVED lines=9> */
.L_x_62:
[----:B------:R-:W-:Y:S05]  /*2f40*/  BSYNC B1 ;  /* 0x0000000000017941 */ /* 0x000fea0003800000 */
.L_x_61:
        /* <DEDUP_REMOVED lines=10> */
.L_x_64:
[----:B------:R-:W-:Y:S05]  /*2ff0*/  BSYNC B1 ;  /* 0x0000000000017941 */ /* 0x000fea0003800000 */
.L_x_63:
        /* <DEDUP_REMOVED lines=10> */
.L_x_66:
[----:B------:R-:W-:Y:S05]  /*30a0*/  BSYNC B1 ;  /* 0x0000000000017941 */ /* 0x000fea0003800000 */
.L_x_65:
        /* <DEDUP_REMOVED lines=9> */
.L_x_68:
[----:B------:R-:W-:Y:S05]  /*3140*/  BSYNC B1 ;  /* 0x0000000000017941 */ /* 0x000fea0003800000 */
.L_x_67:
        /* <DEDUP_REMOVED lines=9> */
.L_x_70:
[----:B------:R-:W-:Y:S05]  /*31e0*/  BSYNC B1 ;  /* 0x0000000000017941 */ /* 0x000fea0003800000 */
.L_x_69:
        /* <DEDUP_REMOVED lines=10> */
.L_x_72:
[----:B------:R-:W-:Y:S05]  /*3290*/  BSYNC B1 ;  /* 0x0000000000017941 */ /* 0x000fea0003800000 */
.L_x_71:
        /* <DEDUP_REMOVED lines=10> */
.L_x_74:
[----:B------:R-:W-:Y:S05]  /*3340*/  BSYNC B1 ;  /* 0x0000000000017941 */ /* 0x000fea0003800000 */
.L_x_73:
        /* <DEDUP_REMOVED lines=9> */
.L_x_76:
[----:B------:R-:W-:Y:S05]  /*33e0*/  BSYNC B1 ;  /* 0x0000000000017941 */ /* 0x000fea0003800000 */
.L_x_75:
        /* <DEDUP_REMOVED lines=9> */
.L_x_78:
[----:B------:R-:W-:Y:S05]  /*3480*/  BSYNC B1 ;  /* 0x0000000000017941 */ /* 0x000fea0003800000 */
.L_x_77:
        /* <DEDUP_REMOVED lines=10> */
.L_x_80:
[----:B------:R-:W-:Y:S05]  /*3530*/  BSYNC B1 ;  /* 0x0000000000017941 */ /* 0x000fea0003800000 */
.L_x_79:
        /* <DEDUP_REMOVED lines=10> */
.L_x_82:
[----:B------:R-:W-:Y:S05]  /*35e0*/  BSYNC B1 ;  /* 0x0000000000017941 */ /* 0x000fea0003800000 */
.L_x_81:
        /* <DEDUP_REMOVED lines=9> */
.L_x_84:
[----:B------:R-:W-:Y:S05]  /*3680*/  BSYNC B1 ;  /* 0x0000000000017941 */ /* 0x000fea0003800000 */
.L_x_83:
        /* <DEDUP_REMOVED lines=9> */
.L_x_86:
[----:B------:R-:W-:Y:S05]  /*3720*/  BSYNC B1 ;  /* 0x0000000000017941 */ /* 0x000fea0003800000 */
.L_x_85:
        /* <DEDUP_REMOVED lines=10> */
.L_x_88:
[----:B------:R-:W-:Y:S05]  /*37d0*/  BSYNC B1 ;  /* 0x0000000000017941 */ /* 0x000fea0003800000 */
.L_x_87:
        /* <DEDUP_REMOVED lines=10> */
.L_x_90:
[----:B------:R-:W-:Y:S05]  /*3880*/  BSYNC B1 ;  /* 0x0000000000017941 */ /* 0x000fea0003800000 */
.L_x_89:
        /* <DEDUP_REMOVED lines=9> */
.L_x_92:
[----:B------:R-:W-:Y:S05]  /*3920*/  BSYNC B1 ;  /* 0x0000000000017941 */ /* 0x000fea0003800000 */
.L_x_91:
        /* <DEDUP_REMOVED lines=9> */
.L_x_94:
[----:B------:R-:W-:Y:S05]  /*39c0*/  BSYNC B1 ;  /* 0x0000000000017941 */ /* 0x000fea0003800000 */
.L_x_93:
        /* <DEDUP_REMOVED lines=10> */
.L_x_96:
[----:B------:R-:W-:Y:S05]  /*3a70*/  BSYNC B1 ;  /* 0x0000000000017941 */ /* 0x000fea0003800000 */
.L_x_95:
        /* <DEDUP_REMOVED lines=10> */
.L_x_98:
[----:B------:R-:W-:Y:S05]  /*3b20*/  BSYNC B1 ;  /* 0x0000000000017941 */ /* 0x000fea0003800000 */
.L_x_97:
        /* <DEDUP_REMOVED lines=9> */
.L_x_100:
[----:B------:R-:W-:Y:S05]  /*3bc0*/  BSYNC B1 ;  /* 0x0000000000017941 */ /* 0x000fea0003800000 */
.L_x_99:
        /* <DEDUP_REMOVED lines=9> */
.L_x_102:
[----:B------:R-:W-:Y:S05]  /*3c60*/  BSYNC B1 ;  /* 0x0000000000017941 */ /* 0x000fea0003800000 */
.L_x_101:
        /* <DEDUP_REMOVED lines=10> */
.L_x_104:
[----:B------:R-:W-:Y:S05]  /*3d10*/  BSYNC B1 ;  /* 0x0000000000017941 */ /* 0x000fea0003800000 */
.L_x_103:
        /* <DEDUP_REMOVED lines=10> */
.L_x_106:
[----:B------:R-:W-:Y:S05]  /*3dc0*/  BSYNC B1 ;  /* 0x0000000000017941 */ /* 0x000fea0003800000 */
.L_x_105:
        /* <DEDUP_REMOVED lines=9> */
.L_x_108:
[----:B------:R-:W-:Y:S05]  /*3e60*/  BSYNC B1 ;  /* 0x0000000000017941 */ /* 0x000fea0003800000 */
.L_x_107:
        /* <DEDUP_REMOVED lines=9> */
.L_x_110:
[----:B------:R-:W-:Y:S05]  /*3f00*/  BSYNC B1 ;  /* 0x0000000000017941 */ /* 0x000fea0003800000 */
.L_x_109:
        /* <DEDUP_REMOVED lines=10> */
.L_x_112:
[----:B------:R-:W-:Y:S05]  /*3fb0*/  BSYNC B1 ;  /* 0x0000000000017941 */ /* 0x000fea0003800000 */
.L_x_111:
        /* <DEDUP_REMOVED lines=10> */
.L_x_114:
[----:B------:R-:W-:Y:S05]  /*4060*/  BSYNC B1 ;  /* 0x0000000000017941 */ /* 0x000fea0003800000 */
.L_x_113:
        /* <DEDUP_REMOVED lines=9> */
.L_x_116:
[----:B------:R-:W-:Y:S05]  /*4100*/  BSYNC B1 ;  /* 0x0000000000017941 */ /* 0x000fea0003800000 */
.L_x_115:
        /* <DEDUP_REMOVED lines=9> */
.L_x_118:
[----:B------:R-:W-:Y:S05]  /*41a0*/  BSYNC B1 ;  /* 0x0000000000017941 */ /* 0x000fea0003800000 */
.L_x_117:
        /* <DEDUP_REMOVED lines=10> */
.L_x_120:
[----:B------:R-:W-:Y:S05]  /*4250*/  BSYNC B1 ;  /* 0x0000000000017941 */ /* 0x000fea0003800000 */
.L_x_119:
        /* <DEDUP_REMOVED lines=10> */
.L_x_122:
[----:B------:R-:W-:Y:S05]  /*4300*/  BSYNC B1 ;  /* 0x0000000000017941 */ /* 0x000fea0003800000 */
.L_x_121:
[----:B0---45:R-:W-:Y:S01]  /*4310*/  IMAD.U32 R4, R18, 0x10000, RZ ;  /* 0x0001000012047824 */ /* 0x031fe200078e00ff */
        /* <DEDUP_REMOVED lines=8> */
.L_x_124:
[----:B------:R-:W-:Y:S05]  /*43a0*/  BSYNC B1 ;  /* 0x0000000000017941 */ /* 0x000fea0003800000 */
.L_x_123:
[----:B0----5:R-:W-:Y:S01]  /*43b0*/  IMAD.U32 R4, R18, 0x10000, RZ ;  /* 0x0001000012047824 */ /* 0x021fe200078e00ff */
[----:B------:R-:W-:Y:S01]  /*43c0*/  ISETP.GT.AND P0, PT, R0, 0x8, P0 ;  /* 0x000000080000780c */ /* 0x000fe20000704270 */
[----:B------:R-:W-:Y:S01]  /*43d0*/  @P1 IMAD.MOV.U32 R5, RZ, RZ, R11 ;  /* 0x000000ffff051224 */ /* 0x000fe200078e000b */
[----:B------:R-:W-:Y:S01]  /*43e0*/  BSSY B1, `(.L_x_125) ;  /* 0x0000008000017945 */ /* 0x000fe20003800000 */
[----:B------:R-:W-:Y:S01]  /*43f0*/  FMUL R3, R4, R73 ;  /* 0x0000004904037220 */ /* 0x000fe20000400000 */
[----:B------:R-:W-:-:S03]  /*4400*/  @P1 IMAD.MOV.U32 R4, RZ, RZ, R10 ;  /* 0x000000ffff041224 */ /* 0x000fc600078e000a */
[----:B------:R-:W-:-:S05]  /*4410*/  FFMA R3, R70, R72, R3 ;  /* 0x0000004846037223 */ /* 0x000fca0000000003 */
[----:B------:R-:W-:-:S05]  /*4420*/  F2FP.BF16.F32.PACK_AB R3, RZ, R3 ;  /* 0x00000003ff03723e */ /* 0x000fca00000010ff */
[----:B------:R0:W-:Y:S01]  /*4430*/  @P1 STG.E.U16 desc[UR36][R4.64+0xb0], R3 ;  /* 0x0000b00304001986 */ /* 0x0001e2000c101524 */
[----:B------:R-:W-:Y:S05]  /*4440*/  @!P0 BRA `(.L_x_126) ;  /* 0x0000000000048947 */ /* 0x000fea0003800000 */
[----:B------:R0:W5:Y:S02]  /*4450*/  LDG.E.LTC128B.U16 R18, desc[UR36][R6.64+0xb2] ;  /* 0x0000b22406127981 */ /* 0x000164000c1e1520 */
.L_x_126:
[----:B------:R-:W-:Y:S05]  /*4460*/  BSYNC B1 ;  /* 0x0000000000017941 */ /* 0x000fea0003800000 */
.L_x_125:
[----:B------:R-:W-:Y:S05]  /*4470*/  @!P0 BRA `(.L_x_127) ;  /* 0x0000000c00908947 */ /* 0x000fea0003800000 */
[----:B-----5:R-:W-:-:S04]  /*4480*/  IMAD.U32 R18, R18, 0x10000, RZ ;  /* 0x0001000012127824 */ /* 0x020fc800078e00ff */
[----:B------:R-:W-:-:S04]  /*4490*/  FMUL R18, R18, R73 ;  /* 0x0000004912127220 */ /* 0x000fc80000400000 */
[----:B------:R-:W-:-:S05]  /*44a0*/  FFMA R18, R71, R72, R18 ;  /* 0x0000004847127223 */ /* 0x000fca0000000012 */
[----:B------:R-:W-:-:S05]  /*44b0*/  F2FP.BF16.F32.PACK_AB R18, RZ, R18 ;  /* 0x00000012ff12723e */ /* 0x000fca00000010ff */
[----:B------:R0:W-:Y:S01]  /*44c0*/  STG.E.U16 desc[UR36][R10.64+0xb2], R18 ;  /* 0x0000b2120a007986 */ /* 0x0001e2000c101524 */
[----:B------:R-:W-:Y:S05]  /*44d0*/  BRA `(.L_x_127) ;  /* 0x0000000c00787947 */ /* 0x000fea0003800000 */
.L_x_34:
[----:B------:R-:W-:Y:S01]  /*44e0*/  ISETP.GT.AND P3, PT, R3, 0x1, PT ;  /* 0x000000010300780c */ /* 0x000fe20003f64270 */
[----:B------:R-:W-:Y:S01]  /*44f0*/  ULDC.64 UR4, c[0x0][0x5c0] ;  /* 0x0001700000047ab9 */ /* 0x000fe20000000a00 */
[-C--:B------:R-:W-:Y:S01]  /*4500*/  FMUL R24, R24, R72.reuse ;  /* 0x0000004818187220 */ /* 0x080fe20000400000 */
[----:B------:R-:W-:Y:S01]  /*4510*/  LEA R4, P4, R88, UR4, 0x1 ;  /* 0x0000000458047c11 */ /* 0x000fe2000f8808ff */
[-C--:B------:R-:W-:Y:S01]  /*4520*/  FMUL R25, R25, R72.reuse ;  /* 0x0000004819197220 */ /* 0x080fe20000400000 */
[----:B------:R-:W-:Y:S01]  /*4530*/  ISETP.GT.AND P0, PT, R0, RZ, P3 ;  /* 0x000000ff0000720c */ /* 0x000fe20001f04270 */
[----:B------:R-:W-:Y:S01]  /*4540*/  FMUL R26, R26, R72 ;  /* 0x000000481a1a7220 */ /* 0x000fe20000400000 */
[----:B------:R-:W-:Y:S01]  /*4550*/  F2FP.BF16.F32.PACK_AB R24, RZ, R24 ;  /* 0x00000018ff18723e */ /* 0x000fe200000010ff */
[-C--:B------:R-:W-:Y:S01]  /*4560*/  FMUL R27, R27, R72.reuse ;  /* 0x000000481b1b7220 */ /* 0x080fe20000400000 */
[----:B------:R-:W-:Y:S01]  /*4570*/  LEA.HI.X R5, R88, UR5, R97, 0x1, P4 ;  /* 0x0000000558057c11 */ /* 0x000fe2000a0f0c61 */
[-C--:B------:R-:W-:Y:S01]  /*4580*/  FMUL R28, R28, R72.reuse ;  /* 0x000000481c1c7220 */ /* 0x080fe20000400000 */
[----:B------:R-:W-:Y:S01]  /*4590*/  F2FP.BF16.F32.PACK_AB R25, RZ, R25 ;  /* 0x00000019ff19723e */ /* 0x000fe200000010ff */
[-C--:B------:R-:W-:Y:S01]  /*45a0*/  FMUL R29, R29, R72.reuse ;  /* 0x000000481d1d7220 */ /* 0x080fe20000400000 */
[----:B------:R-:W-:Y:S01]  /*45b0*/  ISETP.GT.AND P2, PT, R0, 0x8, P2 ;  /* 0x000000080000780c */ /* 0x000fe20001744270 */
[----:B------:R-:W-:Y:S01]  /*45c0*/  @P1 STG.E.U16 desc[UR36][R4.64], R24 ;  /* 0x0000001804001986 */ /* 0x000fe2000c101524 */
[----:B------:R-:W-:Y:S01]  /*45d0*/  ISETP.GT.AND P1, PT, R3, 0x8, PT ;  /* 0x000000080300780c */ /* 0x000fe20003f24270 */
[----:B------:R-:W-:Y:S01]  /*45e0*/  FMUL R30, R30, R72 ;  /* 0x000000481e1e7220 */ /* 0x000fe20000400000 */
[C---:B------:R-:W-:Y:S01]  /*45f0*/  SHF.L.U64.HI R7, R78.reuse, 0x1, R79 ;  /* 0x000000014e077819 */ /* 0x040fe2000001024f */
[----:B------:R-:W-:Y:S01]  /*4600*/  @P0 STG.E.U16 desc[UR36][R4.64+0x2], R25 ;  /* 0x0000021904000986 */ /* 0x000fe2000c101524 */
[----:B------:R-:W-:Y:S01]  /*4610*/  LEA R6, P5, R78, R4, 0x1 ;  /* 0x000000044e067211 */ /* 0x000fe200078a08ff */
[-C--:B------:R-:W-:Y:S01]  /*4620*/  FMUL R31, R31, R72.reuse ;  /* 0x000000481f1f7220 */ /* 0x080fe20000400000 */
[----:B------:R-:W-:Y:S01]  /*4630*/  ISETP.GT.AND P3, PT, R0, 0x8, P3 ;  /* 0x000000080000780c */ /* 0x000fe20001f64270 */
[-C--:B------:R-:W-:Y:S01]  /*4640*/  FMUL R32, R32, R72.reuse ;  /* 0x0000004820207220 */ /* 0x080fe20000400000 */
[----:B------:R-:W-:Y:S01]  /*4650*/  ISETP.GT.AND P0, PT, R3, 0x9, PT ;  /* 0x000000090300780c */ /* 0x000fe20003f04270 */
[----:B------:R-:W-:Y:S01]  /*4660*/  IMAD.X R7, R7, 0x1, R5, P5 ;  /* 0x0000000107077824 */ /* 0x000fe200028e0605 */
[----:B------:R-:W-:Y:S01]  /*4670*/  ISETP.GT.AND P4, PT, R0, RZ, P1 ;  /* 0x000000ff0000720c */ /* 0x000fe20000f84270 */
[----:B------:R-:W-:Y:S01]  /*4680*/  FMUL R33, R33, R72 ;  /* 0x0000004821217220 */ /* 0x000fe20000400000 */
[----:B------:R-:W-:Y:S01]  /*4690*/  F2FP.BF16.F32.PACK_AB R26, RZ, R26 ;  /* 0x0000001aff1a723e */ /* 0x000fe200000010ff */
[-C--:B------:R-:W-:Y:S01]  /*46a0*/  FMUL R34, R34, R72.reuse ;  /* 0x0000004822227220 */ /* 0x080fe20000400000 */
[----:B------:R-:W-:Y:S01]  /*46b0*/  ISETP.GT.AND P5, PT, R0, RZ, P0 ;  /* 0x000000ff0000720c */ /* 0x000fe200007a4270 */
[----:B------:R-:W-:Y:S01]  /*46c0*/  FMUL R35, R35, R72 ;  /* 0x0000004823237220 */ /* 0x000fe20000400000 */
[----:B------:R-:W-:Y:S01]  /*46d0*/  F2FP.BF16.F32.PACK_AB R27, RZ, R27 ;  /* 0x0000001bff1b723e */ /* 0x000fe200000010ff */
[----:B------:R-:W-:Y:S01]  /*46e0*/  @P2 STG.E.U16 desc[UR36][R6.64], R26 ;  /* 0x0000001a06002986 */ /* 0x000fe2000c101524 */
[----:B------:R-:W-:Y:S01]  /*46f0*/  F2FP.BF16.F32.PACK_AB R28, RZ, R28 ;  /* 0x0000001cff1c723e */ /* 0x000fe200000010ff */
[-C--:B------:R-:W-:Y:S01]  /*4700*/  FMUL R36, R36, R72.reuse ;  /* 0x0000004824247220 */ /* 0x080fe20000400000 */
[C---:B------:R-:W-:Y:S01]  /*4710*/  ISETP.GT.AND P2, PT, R0.reuse, 0x8, P1 ;  /* 0x000000080000780c */ /* 0x040fe20000f44270 */
[----:B------:R-:W-:Y:S01]  /*4720*/  @P3 STG.E.U16 desc[UR36][R6.64+0x2], R27 ;  /* 0x0000021b06003986 */ /* 0x000fe2000c101524 */
[----:B------:R-:W-:Y:S01]  /*4730*/  ISETP.GT.AND P1, PT, R3, 0x10, PT ;  /* 0x000000100300780c */ /* 0x000fe20003f24270 */
[-C--:B------:R-:W-:Y:S01]  /*4740*/  FMUL R37, R37, R72.reuse ;  /* 0x0000004825257220 */ /* 0x080fe20000400000 */
[----:B------:R-:W-:Y:S01]  /*4750*/  F2FP.BF16.F32.PACK_AB R29, RZ, R29 ;  /* 0x0000001dff1d723e */ /* 0x000fe200000010ff */
[----:B------:R-:W-:Y:S01]  /*4760*/  @P4 STG.E.U16 desc[UR36][R4.64+0x10], R28 ;  /* 0x0000101c04004986 */ /* 0x000fe2000c101524 */
[----:B------:R-:W-:Y:S01]  /*4770*/  ISETP.GT.AND P3, PT, R0, 0x8, P0 ;  /* 0x000000080000780c */ /* 0x000fe20000764270 */
[-C--:B------:R-:W-:Y:S01]  /*4780*/  FMUL R38, R38, R72.reuse ;  /* 0x0000004826267220 */ /* 0x080fe20000400000 */
[----:B------:R-:W-:Y:S01]  /*4790*/  ISETP.GT.AND P0, PT, R3, 0x11, PT ;  /* 0x000000110300780c */ /* 0x000fe20003f04270 */
[----:B------:R-:W-:Y:S01]  /*47a0*/  @P5 STG.E.U16 desc[UR36][R4.64+0x12], R29 ;  /* 0x0000121d04005986 */ /* 0x000fe2000c101524 */
        /* <DEDUP_REMOVED lines=108> */
[----:B------:R-:W-:-:S02]  /*4e70*/  F2FP.BF16.F32.PACK_AB R52, RZ, R52 ;  /* 0x00000034ff34723e */ /* 0x000fc400000010ff */
[C---:B------:R-:W-:Y:S01]  /*4e80*/  ISETP.GT.AND P2, PT, R0.reuse, 0x8, P1 ;  /* 0x000000080000780c */ /* 0x040fe20000f44270 */
[----:B------:R-:W-:Y:S01]  /*4e90*/  @P3 STG.E.U16 desc[UR36][R6.64+0x62], R51 ;  /* 0x0000623306003986 */ /* 0x000fe2000c101524 */
[C---:B------:R-:W-:Y:S02]  /*4ea0*/  ISETP.GT.AND P1, PT, R3.reuse, 0x40, PT ;  /* 0x000000400300780c */ /* 0x040fe40003f24270 */
[----:B------:R-:W-:Y:S01]  /*4eb0*/  F2FP.BF16.F32.PACK_AB R53, RZ, R53 ;  /* 0x00000035ff35723e */ /* 0x000fe200000010ff */
[----:B------:R-:W-:Y:S01]  /*4ec0*/  @P4 STG.E.U16 desc[UR36][R4.64+0x70], R52 ;  /* 0x0000703404004986 */ /* 0x000fe2000c101524 */
[C---:B------:R-:W-:Y:S02]  /*4ed0*/  ISETP.GT.AND P3, PT, R0.reuse, 0x8, P0 ;  /* 0x000000080000780c */ /* 0x040fe40000764270 */
[----:B------:R-:W-:Y:S01]  /*4ee0*/  ISETP.GT.AND P0, PT, R3, 0x41, PT ;  /* 0x000000410300780c */ /* 0x000fe20003f04270 */
[----:B------:R-:W-:Y:S01]  /*4ef0*/  @P5 STG.E.U16 desc[UR36][R4.64+0x72], R53 ;  /* 0x0000723504005986 */ /* 0x000fe2000c101524 */
[----:B------:R-:W-:-:S02]  /*4f00*/  ISETP.GT.AND P4, PT, R0, RZ, P1 ;  /* 0x000000ff0000720c */ /* 0x000fc40000f84270 */
[C---:B------:R-:W-:Y:S02]  /*4f10*/  ISETP.GT.AND P5, PT, R0.reuse, RZ, P0 ;  /* 0x000000ff0000720c */ /* 0x040fe400007a4270 */
[----:B------:R-:W-:Y:S02]  /*4f20*/  F2FP.BF16.F32.PACK_AB R54, RZ, R54 ;  /* 0x00000036ff36723e */ /* 0x000fe400000010ff */
[----:B------:R-:W-:Y:S02]  /*4f30*/  F2FP.BF16.F32.PACK_AB R55, RZ, R55 ;  /* 0x00000037ff37723e */ /* 0x000fe400000010ff */
[----:B------:R-:W-:Y:S01]  /*4f40*/  F2FP.BF16.F32.PACK_AB R56, RZ, R56 ;  /* 0x00000038ff38723e */ /* 0x000fe200000010ff */
[----:B------:R-:W-:Y:S01]  /*4f50*/  @P2 STG.E.U16 desc[UR36][R6.64+0x70], R54 ;  /* 0x0000703606002986 */ /* 0x000fe2000c101524 */
[----:B------:R-:W-:Y:S02]  /*4f60*/  F2FP.BF16.F32.PACK_AB R57, RZ, R57 ;  /* 0x00000039ff39723e */ /* 0x000fe400000010ff */
[C---:B------:R-:W-:Y:S01]  /*4f70*/  ISETP.GT.AND P1, PT, R0.reuse, 0x8, P1 ;  /* 0x000000080000780c */ /* 0x040fe20000f24270 */
[----:B------:R-:W-:Y:S01]  /*4f80*/  @P3 STG.E.U16 desc[UR36][R6.64+0x72], R55 ;  /* 0x0000723706003986 */ /* 0x000fe2000c101524 */
[----:B------:R-:W-:-:S02]  /*4f90*/  ISETP.GT.AND P2, PT, R0, 0x8, P0 ;  /* 0x000000080000780c */ /* 0x000fc40000744270 */
[----:B------:R-:W-:Y:S01]  /*4fa0*/  F2FP.BF16.F32.PACK_AB R58, RZ, R58 ;  /* 0x0000003aff3a723e */ /* 0x000fe200000010ff */
[----:B------:R-:W-:Y:S01]  /*4fb0*/  @P4 STG.E.U16 desc[UR36][R4.64+0x80], R56 ;  /* 0x0000803804004986 */ /* 0x000fe2000c101524 */
[C---:B------:R-:W-:Y:S02]  /*4fc0*/  ISETP.GT.AND P4, PT, R3.reuse, 0x48, PT ;  /* 0x000000480300780c */ /* 0x040fe40003f84270 */
[----:B------:R-:W-:Y:S01]  /*4fd0*/  ISETP.GT.AND P0, PT, R3, 0x49, PT ;  /* 0x000000490300780c */ /* 0x000fe20003f04270 */
[----:B------:R-:W-:Y:S01]  /*4fe0*/  @P5 STG.E.U16 desc[UR36][R4.64+0x82], R57 ;  /* 0x0000823904005986 */ /* 0x000fe2000c101524 */
[----:B------:R-:W-:Y:S02]  /*4ff0*/  ISETP.GT.AND P5, PT, R0, RZ, P4 ;  /* 0x000000ff0000720c */ /* 0x000fe400027a4270 */
[----:B------:R-:W-:Y:S01]  /*5000*/  F2FP.BF16.F32.PACK_AB R59, RZ, R59 ;  /* 0x0000003bff3b723e */ /* 0x000fe200000010ff */
[----:B------:R-:W-:Y:S01]  /*5010*/  @P1 STG.E.U16 desc[UR36][R6.64+0x80], R58 ;  /* 0x0000803a06001986 */ /* 0x000fe2000c101524 */
[----:B------:R-:W-:-:S02]  /*5020*/  F2FP.BF16.F32.PACK_AB R60, RZ, R60 ;  /* 0x0000003cff3c723e */ /* 0x000fc400000010ff */
[C---:B------:R-:W-:Y:S01]  /*5030*/  ISETP.GT.AND P3, PT, R0.reuse, RZ, P0 ;  /* 0x000000ff0000720c */ /* 0x040fe20000764270 */
[----:B------:R-:W-:Y:S01]  /*5040*/  @P2 STG.E.U16 desc[UR36][R6.64+0x82], R59 ;  /* 0x0000823b06002986 */ /* 0x000fe2000c101524 */
[C---:B------:R-:W-:Y:S02]  /*5050*/  ISETP.GT.AND P4, PT, R0.reuse, 0x8, P4 ;  /* 0x000000080000780c */ /* 0x040fe40002784270 */
[----:B------:R-:W-:Y:S02]  /*5060*/  F2FP.BF16.F32.PACK_AB R61, RZ, R61 ;  /* 0x0000003dff3d723e */ /* 0x000fe400000010ff */
[----:B------:R-:W-:Y:S01]  /*5070*/  F2FP.BF16.F32.PACK_AB R62, RZ, R62 ;  /* 0x0000003eff3e723e */ /* 0x000fe200000010ff */
[----:B------:R-:W-:Y:S01]  /*5080*/  @P5 STG.E.U16 desc[UR36][R4.64+0x90], R60 ;  /* 0x0000903c04005986 */ /* 0x000fe2000c101524 */
[----:B------:R-:W-:Y:S02]  /*5090*/  ISETP.GT.AND P5, PT, R0, 0x8, P0 ;  /* 0x000000080000780c */ /* 0x000fe400007a4270 */
[----:B------:R-:W-:-:S02]  /*50a0*/  F2FP.BF16.F32.PACK_AB R63, RZ, R63 ;  /* 0x0000003fff3f723e */ /* 0x000fc400000010ff */
[C---:B------:R-:W-:Y:S01]  /*50b0*/  ISETP.GT.AND P2, PT, R3.reuse, 0x51, PT ;  /* 0x000000510300780c */ /* 0x040fe20003f44270 */
[----:B------:R-:W-:Y:S01]  /*50c0*/  @P3 STG.E.U16 desc[UR36][R4.64+0x92], R61 ;  /* 0x0000923d04003986 */ /* 0x000fe2000c101524 */
[----:B------:R-:W-:Y:S02]  /*50d0*/  ISETP.GT.AND P3, PT, R3, 0x50, PT ;  /* 0x000000500300780c */ /* 0x000fe40003f64270 */
[----:B------:R-:W-:Y:S01]  /*50e0*/  F2FP.BF16.F32.PACK_AB R64, RZ, R64 ;  /* 0x00000040ff40723e */ /* 0x000fe200000010ff */
[----:B------:R-:W-:Y:S01]  /*50f0*/  @P4 STG.E.U16 desc[UR36][R6.64+0x90], R62 ;  /* 0x0000903e06004986 */ /* 0x000fe2000c101524 */
[C---:B------:R-:W-:Y:S02]  /*5100*/  ISETP.GT.AND P4, PT, R0.reuse, RZ, P2 ;  /* 0x000000ff0000720c */ /* 0x040fe40001784270 */
[----:B------:R-:W-:Y:S01]  /*5110*/  F2FP.BF16.F32.PACK_AB R65, RZ, R65 ;  /* 0x00000041ff41723e */ /* 0x000fe200000010ff */
[----:B------:R-:W-:Y:S01]  /*5120*/  @P5 STG.E.U16 desc[UR36][R6.64+0x92], R63 ;  /* 0x0000923f06005986 */ /* 0x000fe2000c101524 */
[----:B------:R-:W-:-:S02]  /*5130*/  ISETP.GT.AND P5, PT, R0, RZ, P3 ;  /* 0x000000ff0000720c */ /* 0x000fc40001fa4270 */
[C---:B------:R-:W-:Y:S02]  /*5140*/  ISETP.GT.AND P1, PT, R3.reuse, 0x58, PT ;  /* 0x000000580300780c */ /* 0x040fe40003f24270 */
[----:B------:R-:W-:Y:S02]  /*5150*/  ISETP.GT.AND P0, PT, R3, 0x59, PT ;  /* 0x000000590300780c */ /* 0x000fe40003f04270 */
[C---:B------:R-:W-:Y:S02]  /*5160*/  ISETP.GT.AND P3, PT, R0.reuse, 0x8, P3 ;  /* 0x000000080000780c */ /* 0x040fe40001f64270 */
[C---:B------:R-:W-:Y:S02]  /*5170*/  ISETP.GT.AND P2, PT, R0.reuse, 0x8, P2 ;  /* 0x000000080000780c */ /* 0x040fe40001744270 */
[----:B------:R-:W-:Y:S02]  /*5180*/  F2FP.BF16.F32.PACK_AB R66, RZ, R66 ;  /* 0x00000042ff42723e */ /* 0x000fe400000010ff */
[----:B------:R-:W-:Y:S01]  /*5190*/  F2FP.BF16.F32.PACK_AB R67, RZ, R67 ;  /* 0x00000043ff43723e */ /* 0x000fe200000010ff */
[----:B------:R-:W-:Y:S01]  /*51a0*/  @P5 STG.E.U16 desc[UR36][R4.64+0xa0], R64 ;  /* 0x0000a04004005986 */ /* 0x000fe2000c101524 */
[----:B------:R-:W-:-:S02]  /*51b0*/  ISETP.GT.AND P5, PT, R0, RZ, P0 ;  /* 0x000000ff0000720c */ /* 0x000fc400007a4270 */
[C---:B------:R-:W-:Y:S01]  /*51c0*/  ISETP.GT.AND P0, PT, R0.reuse, 0x8, P0 ;  /* 0x000000080000780c */ /* 0x040fe20000704270 */
[----:B------:R-:W-:Y:S01]  /*51d0*/  @P4 STG.E.U16 desc[UR36][R4.64+0xa2], R65 ;  /* 0x0000a24104004986 */ /* 0x000fe2000c101524 */
[C---:B------:R-:W-:Y:S02]  /*51e0*/  ISETP.GT.AND P4, PT, R0.reuse, RZ, P1 ;  /* 0x000000ff0000720c */ /* 0x040fe40000f84270 */
[----:B------:R-:W-:Y:S01]  /*51f0*/  ISETP.GT.AND P1, PT, R0, 0x8, P1 ;  /* 0x000000080000780c */ /* 0x000fe20000f24270 */
[----:B------:R-:W-:Y:S01]  /*5200*/  @P3 STG.E.U16 desc[UR36][R6.64+0xa0], R66 ;  /* 0x0000a04206003986 */ /* 0x000fe2000c101524 */
[----:B------:R-:W-:Y:S02]  /*5210*/  F2FP.BF16.F32.PACK_AB R68, RZ, R68 ;  /* 0x00000044ff44723e */ /* 0x000fe400000010ff */
[----:B------:R-:W-:Y:S01]  /*5220*/  F2FP.BF16.F32.PACK_AB R69, RZ, R69 ;  /* 0x00000045ff45723e */ /* 0x000fe200000010ff */
[----:B------:R-:W-:Y:S01]  /*5230*/  @P2 STG.E.U16 desc[UR36][R6.64+0xa2], R67 ;  /* 0x0000a24306002986 */ /* 0x000fe2000c101524 */
[----:B------:R-:W-:-:S02]  /*5240*/  F2FP.BF16.F32.PACK_AB R70, RZ, R70 ;  /* 0x00000046ff46723e */ /* 0x000fc400000010ff */
[----:B------:R-:W-:-:S03]  /*5250*/  F2FP.BF16.F32.PACK_AB R71, RZ, R71 ;  /* 0x00000047ff47723e */ /* 0x000fc600000010ff */
[----:B------:R-:W-:Y:S04]  /*5260*/  @P4 STG.E.U16 desc[UR36][R4.64+0xb0], R68 ;  /* 0x0000b04404004986 */ /* 0x000fe8000c101524 */
[----:B------:R0:W-:Y:S02]  /*5270*/  @P5 STG.E.U16 desc[UR36][R4.64+0xb2], R69 ;  /* 0x0000b24504005986 */ /* 0x0001e4000c101524 */
[----:B0-----:R-:W-:Y:S02]  /*5280*/  @P1 IMAD.MOV.U32 R4, RZ, RZ, R6 ;  /* 0x000000ffff041224 */ /* 0x001fe400078e0006 */
[----:B------:R-:W-:-:S05]  /*5290*/  @P1 IMAD.MOV.U32 R5, RZ, RZ, R7 ;  /* 0x000000ffff051224 */ /* 0x000fca00078e0007 */
[----:B------:R0:W-:Y:S04]  /*52a0*/  @P1 STG.E.U16 desc[UR36][R4.64+0xb0], R70 ;  /* 0x0000b04604001986 */ /* 0x0001e8000c101524 */
[----:B------:R0:W-:Y:S02]  /*52b0*/  @P0 STG.E.U16 desc[UR36][R6.64+0xb2], R71 ;  /* 0x0000b24706000986 */ /* 0x0001e4000c101524 */
.L_x_127:
[----:B------:R-:W-:Y:S05]  /*52c0*/  BSYNC B0 ;  /* 0x0000000000007941 */ /* 0x000fea0003800000 */
.L_x_33:
[----:B0-----:R-:W2:Y:S01]  /*52d0*/  LDL.64 R4, [R1] ;  /* 0x0000000001047983 */ /* 0x001ea20000100a00 */
[----:B------:R-:W-:Y:S01]  /*52e0*/  ULDC.64 UR4, c[0x0][0x650] ;  /* 0x0001940000047ab9 */ /* 0x000fe20000000a00 */
[----:B------:R-:W-:Y:S02]  /*52f0*/  IMAD.U32 R0, RZ, RZ, UR44 ;  /* 0x0000002cff007e24 */ /* 0x000fe4000f8e00ff */
[----:B------:R-:W-:Y:S02]  /*5300*/  IMAD.MOV.U32 R22, RZ, RZ, -0x1 ;  /* 0xffffffffff167424 */ /* 0x000fe400078e00ff */
[----:B------:R0:W-:Y:S01]  /*5310*/  SYNCS.ARRIVE.TRANS64.A1T0 RZ, [R0+UR48], RZ ;  /* 0x000000ff00ff79a7 */ /* 0x0001e20008100030 */
[----:B-----5:R-:W-:Y:S02]  /*5320*/  IMAD.MOV.U32 R18, RZ, RZ, -0x1 ;  /* 0xffffffffff127424 */ /* 0x020fe400078e00ff */
[----:B------:R-:W-:Y:S01]  /*5330*/  IMAD.MOV.U32 R19, RZ, RZ, -0x1 ;  /* 0xffffffffff137424 */ /* 0x000fe200078e00ff */
[----:B0-----:R-:W-:-:S02]  /*5340*/  PRMT R0, RZ, 0x7610, R0 ;  /* 0x00007610ff007816 */ /* 0x001fc40000000000 */
[----:B--2---:R-:W-:-:S05]  /*5350*/  LEA R16, P0, R4, R16, 0x1 ;  /* 0x0000001004107211 */ /* 0x004fca00078008ff */
[----:B------:R-:W-:Y:S01]  /*5360*/  IMAD.X R17, R82, 0x1, R17, P0 ;  /* 0x0000000152117824 */ /* 0x000fe200000e0611 */
[----:B------:R-:W-:-:S04]  /*5370*/  ISETP.GE.U32.AND P0, PT, R16, UR4, PT ;  /* 0x0000000410007c0c */ /* 0x000fc8000bf06070 */
[----:B------:R-:W-:-:S13]  /*5380*/  ISETP.GE.U32.AND.EX P0, PT, R17, UR5, PT, P0 ;  /* 0x0000000511007c0c */ /* 0x000fda000bf06100 */
[----:B------:R-:W-:Y:S05]  /*5390*/  @P0 BRA `(.L_x_128) ;  /* 0x00000004004c0947 */ /* 0x000fea0003800000 */
[----:B-1----:R-:W0:Y:S01]  /*53a0*/  LDC.64 R10, c[0x0][0x628] ;  /* 0x00018a00ff0a7b82 */ /* 0x002e220000000a00 */
[----:B------:R-:W1:Y:S01]  /*53b0*/  S2R R12, SR_CTAID.X ;  /* 0x00000000000c7919 */ /* 0x000e620000002500 */
[----:B------:R-:W-:Y:S02]  /*53c0*/  IMAD.MOV.U32 R8, RZ, RZ, R16 ;  /* 0x000000ffff087224 */ /* 0x000fe400078e0010 */
[----:B------:R-:W-:Y:S01]  /*53d0*/  IMAD.MOV.U32 R9, RZ, RZ, R17 ;  /* 0x000000ffff097224 */ /* 0x000fe200078e0011 */
[----:B------:R-:W2:Y:S03]  /*53e0*/  S2R R18, SR_CTAID.Y ;  /* 0x0000000000127919 */ /* 0x000ea60000002600 */
[----:B------:R-:W1:Y:S08]  /*53f0*/  LDC R0, c[0x0][0x630] ;  /* 0x00018c00ff007b82 */ /* 0x000e700000000800 */
[----:B------:R-:W1:Y:S01]  /*5400*/  LDC.64 R14, c[0x0][0x620] ;  /* 0x00018800ff0e7b82 */ /* 0x000e620000000a00 */
[----:B0-----:R-:W-:-:S04]  /*5410*/  ISETP.NE.U32.AND P0, PT, R10, RZ, PT ;  /* 0x000000ff0a00720c */ /* 0x001fc80003f05070 */
[----:B------:R-:W-:-:S13]  /*5420*/  ISETP.NE.AND.EX P0, PT, R11, RZ, PT, P0 ;  /* 0x000000ff0b00720c */ /* 0x000fda0003f05300 */
[----:B-12---:R-:W-:Y:S05]  /*5430*/  @!P0 BRA `(.L_x_129) ;  /* 0x0000000000288947 */ /* 0x006fea0003800000 */
[----:B------:R-:W0:Y:S02]  /*5440*/  LDC R3, c[0x0][0x634] ;  /* 0x00018d00ff037b82 */ /* 0x000e240000000800 */
[----:B0-----:R-:W-:-:S05]  /*5450*/  IADD3 R3, P0, R16, R3, RZ ;  /* 0x0000000310037210 */ /* 0x001fca0007f1e0ff */
[----:B------:R-:W-:-:S04]  /*5460*/  IMAD.X R13, RZ, RZ, R17, P0 ;  /* 0x000000ffff0d7224 */ /* 0x000fc800000e0611 */
[----:B------:R-:W-:-:S04]  /*5470*/  IMAD.WIDE.U32 R4, R13, R10, RZ ;  /* 0x0000000a0d047225 */ /* 0x000fc800078e00ff */
[----:B---34-:R-:W-:-:S04]  /*5480*/  IMAD.WIDE.U32 R6, P0, R3, R11, R4 ;  /* 0x0000000b03067225 */ /* 0x018fc80007800004 */
[----:B------:R-:W-:-:S04]  /*5490*/  IMAD.WIDE.U32 R4, R3, R10, RZ ;  /* 0x0000000a03047225 */ /* 0x000fc800078e00ff */
[----:B------:R-:W-:Y:S01]  /*54a0*/  IMAD.X R9, RZ, RZ, RZ, P0 ;  /* 0x000000ffff097224 */ /* 0x000fe200000e06ff */
[----:B------:R-:W-:Y:S01]  /*54b0*/  IADD3 RZ, P0, R5, R6, RZ ;  /* 0x0000000605ff7210 */ /* 0x000fe20007f1e0ff */
[----:B------:R-:W-:-:S04]  /*54c0*/  IMAD.MOV.U32 R8, RZ, RZ, R7 ;  /* 0x000000ffff087224 */ /* 0x000fc800078e0007 */
[----:B------:R-:W-:-:S08]  /*54d0*/  IMAD.WIDE.U32.X R8, R13, R11, R8, P0 ;  /* 0x0000000b0d087225 */ /* 0x000fd000000e0408 */
.L_x_129:
[-CC-:B------:R-:W-:Y:S01]  /*54e0*/  SHF.R.U64 R19, R8, R0.reuse, R9.reuse ;  /* 0x0000000008137219 */ /* 0x180fe20000001209 */
[----:B------:R-:W0:Y:S01]  /*54f0*/  LDC.64 R24, c[0x0][0x640] ;  /* 0x00019000ff187b82 */ /* 0x000e220000000a00 */
[----:B------:R-:W-:Y:S01]  /*5500*/  SHF.R.U32.HI R0, RZ, R0, R9 ;  /* 0x00000000ff007219 */ /* 0x000fe20000011609 */
[----:B------:R-:W-:Y:S01]  /*5510*/  ULDC UR4, c[0x0][0x150] ;  /* 0x0000540000047ab9 */ /* 0x000fe20000000800 */
[----:B------:R-:W-:Y:S02]  /*5520*/  IADD3 R3, P0, RZ, -R19, RZ ;  /* 0x80000013ff037210 */ /* 0x000fe40007f1e0ff */
[----:B---34-:R-:W-:-:S03]  /*5530*/  I2FP.F32.U32 R7, R12 ;  /* 0x0000000c00077245 */ /* 0x018fc60000201000 */
[----:B------:R-:W1:Y:S01]  /*5540*/  LDC R6, c[0x0][0x618] ;  /* 0x00018600ff067b82 */ /* 0x000e620000000800 */
[----:B------:R-:W-:Y:S02]  /*5550*/  IMAD.X R5, RZ, RZ, ~R0, P0 ;  /* 0x000000ffff057224 */ /* 0x000fe400000e0e00 */
[----:B------:R-:W-:Y:S01]  /*5560*/  FMUL R7, R7, UR4 ;  /* 0x0000000407077c20 */ /* 0x000fe20008400000 */
[----:B------:R-:W-:Y:S01]  /*5570*/  ULDC UR4, c[0x0][0x154] ;  /* 0x0000550000047ab9 */ /* 0x000fe20000000800 */
[-C--:B------:R-:W-:Y:S02]  /*5580*/  IMAD R0, R5, R14.reuse, RZ ;  /* 0x0000000e05007224 */ /* 0x080fe400078e02ff */
[C---:B------:R-:W-:Y:S01]  /*5590*/  IMAD.WIDE.U32 R4, R3.reuse, R14, R16 ;  /* 0x0000000e03047225 */ /* 0x040fe200078e0010 */
[----:B------:R-:W2:Y:S01]  /*55a0*/  LDC R8, c[0x0][0x608] ;  /* 0x00018200ff087b82 */ /* 0x000ea20000000800 */
[----:B------:R-:W3:Y:S02]  /*55b0*/  F2I.U32.TRUNC.NTZ R7, R7 ;  /* 0x0000000700077305 */ /* 0x000ee4000020f000 */
[----:B------:R-:W-:Y:S01]  /*55c0*/  IMAD R3, R3, R15, R0 ;  /* 0x0000000f03037224 */ /* 0x000fe200078e0200 */
[----:B------:R-:W-:-:S03]  /*55d0*/  I2FP.F32.U32 R0, R18 ;  /* 0x0000001200007245 */ /* 0x000fc60000201000 */
[----:B------:R-:W-:Y:S01]  /*55e0*/  IMAD.IADD R3, R5, 0x1, R3 ;  /* 0x0000000105037824 */ /* 0x000fe200078e0203 */
[----:B------:R-:W4:Y:S01]  /*55f0*/  LDC R11, c[0x0][0x658] ;  /* 0x00019600ff0b7b82 */ /* 0x000f220000000800 */
[----:B0-----:R-:W-:-:S04]  /*5600*/  ISETP.NE.U32.AND P0, PT, R24, RZ, PT ;  /* 0x000000ff1800720c */ /* 0x001fc80003f05070 */
[----:B------:R-:W-:-:S03]  /*5610*/  ISETP.NE.AND.EX P0, PT, R25, RZ, PT, P0 ;  /* 0x000000ff1900720c */ /* 0x000fc60003f05300 */
[----:B------:R-:W0:Y:S01]  /*5620*/  LDC R9, c[0x0][0x144] ;  /* 0x00005100ff097b82 */ /* 0x000e220000000800 */
[-C--:B-1----:R-:W-:Y:S01]  /*5630*/  SHF.R.U64 R10, R4, R6.reuse, R3 ;  /* 0x00000006040a7219 */ /* 0x082fe20000001203 */
[----:B---3--:R-:W-:Y:S01]  /*5640*/  IMAD.MOV R7, RZ, RZ, -R7 ;  /* 0x000000ffff077224 */ /* 0x008fe200078e0a07 */
[----:B------:R-:W-:Y:S01]  /*5650*/  SHF.R.U32.HI R3, RZ, R6, R3 ;  /* 0x00000006ff037219 */ /* 0x000fe20000011603 */
[----:B------:R-:W-:-:S04]  /*5660*/  FMUL R6, R0, UR4 ;  /* 0x0000000400067c20 */ /* 0x000fc80008400000 */
[----:B------:R-:W1:Y:S01]  /*5670*/  LDC R21, c[0x0][0x148] ;  /* 0x00005200ff157b82 */ /* 0x000e620000000800 */
[----:B------:R3:W0:Y:S01]  /*5680*/  F2I.U32.TRUNC.NTZ R14, R6 ;  /* 0x00000006000e7305 */ /* 0x000622000020f000 */
[-CC-:B--2---:R-:W-:Y:S02]  /*5690*/  SHF.R.U64 R13, R10, R8.reuse, R3.reuse ;  /* 0x000000080a0d7219 */ /* 0x184fe40000001203 */
[----:B------:R-:W-:-:S04]  /*56a0*/  SHF.R.U32.HI R0, RZ, R8, R3 ;  /* 0x00000008ff007219 */ /* 0x000fc80000011603 */
[----:B------:R-:W2:Y:S01]  /*56b0*/  LDC R20, c[0x0][0x648] ;  /* 0x00019200ff147b82 */ /* 0x000ea20000000800 */
[-CC-:B----4-:R-:W-:Y:S02]  /*56c0*/  SHF.R.U64 R15, R13, R11.reuse, R0.reuse ;  /* 0x0000000b0d0f7219 */ /* 0x190fe40000001200 */
[----:B------:R-:W-:-:S03]  /*56d0*/  SHF.R.U32.HI R5, RZ, R11, R0 ;  /* 0x0000000bff057219 */ /* 0x000fc60000011600 */
[----:B------:R-:W-:Y:S02]  /*56e0*/  IMAD.MOV.U32 R4, RZ, RZ, R15 ;  /* 0x000000ffff047224 */ /* 0x000fe400078e000f */
[----:B------:R-:W4:Y:S01]  /*56f0*/  LDC R26, c[0x0][0x638] ;  /* 0x00018e00ff1a7b82 */ /* 0x000f220000000800 */
[----:B0-----:R-:W-:-:S07]  /*5700*/  IMAD R22, R9, R7, R12 ;  /* 0x0000000709167224 */ /* 0x001fce00078e020c */
[----:B------:R-:W0:Y:S08]  /*5710*/  LDC R27, c[0x0][0x610] ;  /* 0x00018400ff1b7b82 */ /* 0x000e300000000800 */
[----:B------:R-:W0:Y:S01]  /*5720*/  LDC R28, c[0x0][0x600] ;  /* 0x00018000ff1c7b82 */ /* 0x000e220000000800 */
[----:B-123--:R-:W-:Y:S05]  /*5730*/  @!P0 BRA `(.L_x_130) ;  /* 0x0000000000288947 */ /* 0x00efea0003800000 */
[----:B------:R-:W1:Y:S02]  /*5740*/  LDC R0, c[0x0][0x64c] ;  /* 0x00019300ff007b82 */ /* 0x000e640000000800 */
[----:B-1----:R-:W-:-:S05]  /*5750*/  IADD3 R3, P0, R15, R0, RZ ;  /* 0x000000000f037210 */ /* 0x002fca0007f1e0ff */
        /* <DEDUP_REMOVED lines=8> */
.L_x_130:
[----:B------:R-:W-:Y:S01]  /*57e0*/  ISETP.NE.AND P0, PT, R2, 0x1, PT ;  /* 0x000000010200780c */ /* 0x000fe20003f05270 */
[----:B------:R-:W-:Y:S01]  /*57f0*/  IMAD.MOV R14, RZ, RZ, -R14 ;  /* 0x000000ffff0e7224 */ /* 0x000fe200078e0a0e */
[----:B------:R-:W-:Y:S02]  /*5800*/  SHF.R.U64 R0, R4, R20, R5 ;  /* 0x0000001404007219 */ /* 0x000fe40000001205 */
[----:B------:R-:W-:Y:S02]  /*5810*/  LOP3.LUT R3, R13, R84, RZ, 0xc0, !PT ;  /* 0x000000540d037212 */ /* 0x000fe400078ec0ff */
[----:B------:R-:W-:Y:S01]  /*5820*/  LOP3.LUT R5, R10, R83, RZ, 0xc0, !PT ;  /* 0x000000530a057212 */ /* 0x000fe200078ec0ff */
[----:B------:R-:W-:Y:S02]  /*5830*/  IMAD.MOV R4, RZ, RZ, -R0 ;  /* 0x000000ffff047224 */ /* 0x000fe400078e0a00 */
[----:B------:R-:W-:Y:S02]  /*5840*/  IMAD R3, R80, R0, R3 ;  /* 0x0000000050037224 */ /* 0x000fe400078e0203 */
[----:B----4-:R-:W-:-:S02]  /*5850*/  IMAD R0, R4, R26, R15 ;  /* 0x0000001a04007224 */ /* 0x010fc400078e020f */
[----:B------:R-:W-:Y:S02]  /*5860*/  @P0 IMAD R22, R21, R14, R18 ;  /* 0x0000000e15160224 */ /* 0x000fe400078e0212 */
[----:B------:R-:W-:Y:S02]  /*5870*/  IMAD.MOV.U32 R4, RZ, RZ, 0x1 ;  /* 0x00000001ff047424 */ /* 0x000fe400078e00ff */
[----:B0-----:R-:W-:Y:S02]  /*5880*/  IMAD R22, R3, R27, R22 ;  /* 0x0000001b03167224 */ /* 0x001fe400078e0216 */
[----:B------:R-:W-:Y:S01]  /*5890*/  IMAD R3, R0, R28, R5 ;  /* 0x0000001c00037224 */ /* 0x000fe200078e0205 */
[----:B------:R-:W-:-:S04]  /*58a0*/  PRMT R0, R4, 0x7610, R0 ;  /* 0x0000761004007816 */ /* 0x000fc80000000000 */
[----:B------:R-:W-:Y:S02]  /*58b0*/  SEL R18, R3, R22, !P0 ;  /* 0x0000001603127207 */ /* 0x000fe40004000000 */
[----:B------:R-:W-:-:S07]  /*58c0*/  SEL R22, R22, R3, !P0 ;  /* 0x0000000316167207 */ /* 0x000fce0004000000 */
.L_x_128:
[----:B------:R-:W-:Y:S01]  /*58d0*/  LOP3.LUT P0, RZ, R0, 0xff, RZ, 0xc0, !PT ;  /* 0x000000ff00ff7812 */ /* 0x000fe2000780c0ff */
[----:B------:R-:W-:Y:S01]  /*58e0*/  UIMAD.WIDE.U32 UR4, UR38, -0x45d1745d, URZ ;  /* 0xba2e8ba3260478a5 */ /* 0x000fe2000f8e003f */
[----:B------:R-:W-:-:S03]  /*58f0*/  LOP3.LUT R87, R87, 0x1, RZ, 0x3c, !PT ;  /* 0x0000000157577812 */ /* 0x000fc600078e3cff */
[----:B------:R-:W-:-:S04]  /*5900*/  USHF.R.U32.HI UR4, URZ, 0x3, UR5 ;  /* 0x000000033f047899 */ /* 0x000fc80008011605 */
[----:B------:R-:W-:-:S04]  /*5910*/  UIMAD UR38, UR4, -0xb, UR38 ;  /* 0xfffffff5042678a4 */ /* 0x000fc8000f8e0226 */
[----:B------:R-:W-:Y:S08]  /*5920*/  @P0 BRA `(.L_x_131) ;  /* 0xffffffbc00600947 */ /* 0x000ff0000383ffff */
[----:B------:R-:W-:Y:S05]  /*5930*/  EXIT ;  /* 0x000000000000794d */ /* 0x000fea0003800000 */
.L_x_14:
[----:B------:R-:W-:-:S08]  /*5940*/  ISETP.NE.AND P0, PT, R14, RZ, PT ;  /* 0x000000ff0e00720c */ /* 0x000fd00003f05270 */
[----:B0-----:R-:W0:-:S00]  /*5950*/  USETMAXREG.DEALLOC.CTAPOOL 0x28 ;  /* 0x00000028000079c8 */ /* 0x001e0000080e0500 */
[----:B------:R-:W-:Y:S05]  /*5960*/  @P0 EXIT ;  /* 0x000000000000094d */ /* 0x000fea0003800000 */
[----:B0-----:R-:W-:Y:S01]  /*5970*/  LOP3.LUT P0, RZ, R3, 0xff, RZ, 0xc0, !PT ;  /* 0x000000ff03ff7812 */ /* 0x001fe2000780c0ff */
[----:B------:R-:W-:Y:S02]  /*5980*/  IMAD.MOV.U32 R3, RZ, RZ, 0x1 ;  /* 0x00000001ff037424 */ /* 0x000fe400078e00ff */
[----:B------:R-:W-:-:S10]  /*5990*/  IMAD.MOV.U32 R8, RZ, RZ, RZ ;  /* 0x000000ffff087224 */ /* 0x000fd400078e00ff */
[----:B------:R-:W-:Y:S05]  /*59a0*/  @!P0 BRA `(.L_x_132) ;  /* 0x0000000c000c8947 */ /* 0x000fea0003800000 */
[----:B------:R-:W-:Y:S01]  /*59b0*/  LOP3.LUT P0, RZ, R4, 0x1f, RZ, 0xc0, !PT ;  /* 0x0000001f04ff7812 */ /* 0x000fe2000780c0ff */
[----:B------:R-:W-:Y:S01]  /*59c0*/  ULDC UR5, c[0x0][0x658] ;  /* 0x0001960000057ab9 */ /* 0x000fe20000000800 */
[----:B------:R-:W-:Y:S01]  /*59d0*/  UMOV UR6, 0xffffffff ;  /* 0xffffffff00067882 */ /* 0x000fe20000000000 */
[----:B------:R-:W-:Y:S01]  /*59e0*/  BSSY B0, `(.L_x_132) ;  /* 0x00000bf000007945 */ /* 0x000fe20003800000 */
[----:B------:R-:W-:Y:S01]  /*59f0*/  USHF.L.U32 UR6, UR6, UR5, URZ ;  /* 0x0000000506067299 */ /* 0x000fe2000800063f */
[C---:B------:R-:W-:Y:S01]  /*5a00*/  ISETP.NE.AND P2, PT, R5.reuse, RZ, PT ;  /* 0x000000ff0500720c */ /* 0x040fe20003f45270 */
[----:B------:R-:W-:Y:S01]  /*5a10*/  IMAD.MOV.U32 R10, RZ, RZ, 0x1 ;  /* 0x00000001ff0a7424 */ /* 0x000fe200078e00ff */
[----:B------:R-:W-:Y:S01]  /*5a20*/  ISETP.NE.OR P0, PT, R5, RZ, !P0 ;  /* 0x000000ff0500720c */ /* 0x000fe20004705670 */
[----:B------:R-:W-:Y:S01]  /*5a30*/  IMAD.MOV.U32 R3, RZ, RZ, 0x1 ;  /* 0x00000001ff037424 */ /* 0x000fe200078e00ff */
[----:B------:R-:W-:Y:S01]  /*5a40*/  LOP3.LUT R9, R23, 0x2, RZ, 0xfc, !PT ;  /* 0x0000000217097812 */ /* 0x000fe200078efcff */
[----:B------:R-:W-:Y:S01]  /*5a50*/  IMAD.MOV.U32 R8, RZ, RZ, RZ ;  /* 0x000000ffff087224 */ /* 0x000fe200078e00ff */
[----:B------:R-:W-:Y:S01]  /*5a60*/  ULDC UR4, c[0x0][0x600] ;  /* 0x0001800000047ab9 */ /* 0x000fe20000000800 */
[----:B------:R-:W-:Y:S01]  /*5a70*/  UMOV UR7, 0x1 ;  /* 0x0000000100077882 */ /* 0x000fe20000000000 */
[----:B------:R-:W-:-:S02]  /*5a80*/  UIADD3 UR19, UR40, 0x1, URZ ;  /* 0x0000000128137890 */ /* 0x000fc4000fffe03f */
[----:B------:R-:W-:Y:S02]  /*5a90*/  UIADD3 UR15, UR4, -0x1, URZ ;  /* 0xffffffff040f7890 */ /* 0x000fe4000fffe03f */
[----:B------:R-:W-:Y:S02]  /*5aa0*/  USHF.L.U32 UR17, UR7, UR5, URZ ;  /* 0x0000000507117299 */ /* 0x000fe4000800063f */
[----:B------:R-:W-:Y:S01]  /*5ab0*/  ULOP3.LUT UR16, URZ, UR6, URZ, 0x33, !UPT ;  /* 0x000000063f107292 */ /* 0x000fe2000f8e333f */
[----:B------:R-:W-:-:S11]  /*5ac0*/  ULDC.64 UR20, c[0x0][0x198] ;  /* 0x0000660000147ab9 */ /* 0x000fd60000000a00 */
.L_x_144:
[----:B------:R-:W-:-:S03]  /*5ad0*/  UMOV UR4, 0xffffffff ;  /* 0xffffffff00047882 */ /* 0x000fc60000000000 */
[----:B------:R-:W-:Y:S05]  /*5ae0*/  BRA.DIV UR4, `(.L_x_133) ;  /* 0x0000001204d47947 */ /* 0x000fea000b800000 */
[----:B------:R-:W-:-:S13]  /*5af0*/  ELECT P6, URZ, PT ;  /* 0x00000000003f782f */ /* 0x000fda00038c0000 */
.L_x_164:
[----:B------:R-:W0:Y:S01]  /*5b00*/  LDC R4, c[0x0][0x28c] ;  /* 0x0000a300ff047b82 */ /* 0x000e220000000800 */
[----:B------:R-:W-:Y:S01]  /*5b10*/  BSSY B1, `(.L_x_134) ;  /* 0x0000037000017945 */ /* 0x000fe20003800000 */
[----:B0-----:R-:W-:-:S13]  /*5b20*/  ISETP.LT.OR P6, PT, R4, 0x1, !P6 ;  /* 0x000000010400780c */ /* 0x001fda00077c1670 */
[----:B------:R-:W-:Y:S05]  /*5b30*/  @P6 BRA `(.L_x_135) ;  /* 0x0000000000d06947 */ /* 0x000fea0003800000 */
[----:B------:R-:W-:Y:S02]  /*5b40*/  IMAD R18, R18, 0x60, RZ ;  /* 0x0000006012127824 */ /* 0x000fe400078e02ff */
[----:B------:R-:W-:Y:S02]  /*5b50*/  IMAD.SHL.U32 R22, R22, 0x40, RZ ;  /* 0x0000004016167824 */ /* 0x000fe400078e00ff */
[----:B------:R-:W-:Y:S02]  /*5b60*/  IMAD.MOV.U32 R13, RZ, RZ, RZ ;  /* 0x000000ffff0d7224 */ /* 0x000fe400078e00ff */
[----:B------:R-:W-:Y:S02]  /*5b70*/  IMAD.U32 R14, RZ, RZ, UR19 ;  /* 0x00000013ff0e7e24 */ /* 0x000fe4000f8e00ff */
[----:B------:R-:W-:Y:S02]  /*5b80*/  IMAD.MOV.U32 R4, RZ, RZ, R3 ;  /* 0x000000ffff047224 */ /* 0x000fe400078e0003 */
[----:B------:R-:W-:-:S07]  /*5b90*/  IMAD.MOV.U32 R5, RZ, RZ, R8 ;  /* 0x000000ffff057224 */ /* 0x000fce00078e0008 */
.L_x_139:
[----:B------:R-:W0:Y:S01]  /*5ba0*/  S2R R7, SR_CgaCtaId ;  /* 0x0000000000077919 */ /* 0x000e220000008800 */
[----:B------:R-:W-:-:S04]  /*5bb0*/  MOV R6, 0x400 ;  /* 0x0000040000067802 */ /* 0x000fc80000000f00 */
[----:B0-----:R-:W-:Y:S02]  /*5bc0*/  LEA R12, R7, R6, 0x18 ;  /* 0x00000006070c7211 */ /* 0x001fe400078ec0ff */
[----:B------:R-:W-:Y:S01]  /*5bd0*/  SHF.L.U32 R6, R4, 0x1f, RZ ;  /* 0x0000001f04067819 */ /* 0x000fe200000006ff */
[----:B------:R-:W0:Y:S02]  /*5be0*/  @!P2 LDC R7, c[0x0][0x500] ;  /* 0x00014000ff07ab82 */ /* 0x000e240000000800 */
[----:B------:R-:W-:-:S04]  /*5bf0*/  IMAD R11, R5, 0x8, R12 ;  /* 0x00000008050b7824 */ /* 0x000fc800078e020c */
[----:B------:R-:W1:Y:S02]  /*5c00*/  SYNCS.PHASECHK.TRANS64.TRYWAIT P1, [R11+URZ+0x58], R6 ;  /* 0x000058060b0075a7 */ /* 0x000e64000802017f */
[----:B-1----:R-:W-:Y:S05]  /*5c10*/  @!P1 BRA `(.L_x_136) ;  /* 0x0000001000a89947 */ /* 0x002fea0003800000 */
.L_x_165:
[----:B-1----:R-:W-:Y:S01]  /*5c20*/  PRMT R6, R9, 0x9910, RZ ;  /* 0x0000991009067816 */ /* 0x002fe200000000ff */
[----:B0-----:R0:W-:Y:S03]  /*5c30*/  @!P2 SYNCS.ARRIVE.TRANS64 RZ, [R11+URZ], R7 ;  /* 0x000000070bffa9a7 */ /* 0x0011e6000800003f */
[----:B------:R-:W-:-:S13]  /*5c40*/  ISETP.NE.AND P1, PT, R6, 0x2, PT ;  /* 0x000000020600780c */ /* 0x000fda0003f25270 */
[----:B0-----:R-:W-:Y:S05]  /*5c50*/  @P1 BRA `(.L_x_137) ;  /* 0x0000000000041947 */ /* 0x001fea0003800000 */
[----:B------:R-:W-:Y:S01]  /*5c60*/  BPT.TRAP 0x1 ;  /* 0x000000040000795c */ /* 0x000fe20000300000 */
.L_x_137:
[----:B------:R-:W-:Y:S05]  /*5c70*/  @P0 BRA `(.L_x_138) ;  /* 0x0000000000040947 */ /* 0x000fea0003800000 */
[----:B------:R-:W-:Y:S01]  /*5c80*/  BPT.TRAP 0x1 ;  /* 0x000000040000795c */ /* 0x000fe20000300000 */
.L_x_138:
[--C-:B------:R-:W-:Y:S01]  /*5c90*/  IMAD R6, R5, 0x2000, R12.reuse ;  /* 0x0000200005067824 */ /* 0x100fe200078e020c */
[----:B------:R-:W-:Y:S01]  /*5ca0*/  R2UR UR9, R11 ;  /* 0x000000000b0972ca */ /* 0x000fe200000e0000 */
[C---:B------:R-:W-:Y:S01]  /*5cb0*/  IMAD R12, R5.reuse, 0x3000, R12 ;  /* 0x00003000050c7824 */ /* 0x040fe200078e020c */
[----:B------:R-:W-:Y:S01]  /*5cc0*/  UIADD3 UR4, UP0, UR20, 0xf0, URZ ;  /* 0x000000f014047890 */ /* 0x000fe2000ff1e03f */
[----:B------:R-:W-:Y:S01]  /*5cd0*/  VIADD R14, R14, 0xffffffff ;  /* 0xffffffff0e0e7836 */ /* 0x000fe20000000000 */
[----:B------:R-:W-:Y:S01]  /*5ce0*/  R2UR UR5, R6 ;  /* 0x00000000060572ca */ /* 0x000fe200000e0000 */
[----:B------:R-:W-:Y:S01]  /*5cf0*/  UIADD3 UR22, UP1, UR20, 0x1f0, URZ ;  /* 0x000001f014167890 */ /* 0x000fe2000ff3e03f */
[----:B------:R-:W-:Y:S01]  /*5d00*/  R2UR UR8, R12 ;  /* 0x000000000c0872ca */ /* 0x000fe200000e0000 */
[----:B------:R-:W-:Y:S01]  /*5d10*/  VIADD R5, R5, 0x1 ;  /* 0x0000000105057836 */ /* 0x000fe20000000000 */
[----:B------:R-:W-:Y:S01]  /*5d20*/  R2UR UR11, R22 ;  /* 0x00000000160b72ca */ /* 0x000fe200000e0000 */
[----:B------:R-:W-:Y:S01]  /*5d30*/  UIADD3.X UR23, URZ, UR21, URZ, UP1, !UPT ;  /* 0x000000153f177290 */ /* 0x000fe20008ffe43f */
[----:B------:R-:W-:Y:S01]  /*5d40*/  R2UR UR10, R13 ;  /* 0x000000000d0a72ca */ /* 0x000fe200000e0000 */
[----:B------:R-:W-:Y:S01]  /*5d50*/  UMOV UR6, 0x0 ;  /* 0x0000000000067882 */ /* 0x000fe20000000000 */
[----:B------:R-:W-:Y:S01]  /*5d60*/  R2UR UR12, R19 ;  /* 0x00000000130c72ca */ /* 0x000fe200000e0000 */
[----:B------:R-:W-:Y:S01]  /*5d70*/  UMOV UR7, 0x10000000 ;  /* 0x1000000000077882 */ /* 0x000fe20000000000 */
[----:B------:R-:W-:Y:S01]  /*5d80*/  R2UR UR18, R18 ;  /* 0x00000000121272ca */ /* 0x000fe200000e0000 */
[----:B------:R-:W-:Y:S01]  /*5d90*/  VIADD R13, R13, 0x40 ;  /* 0x000000400d0d7836 */ /* 0x000fe20000000000 */
[----:B------:R-:W-:Y:S01]  /*5da0*/  ISETP.GT.AND P3, PT, R14, 0x1, PT ;  /* 0x000000010e00780c */ /* 0x000fe20003f64270 */
[----:B------:R-:W-:Y:S01]  /*5db0*/  UIADD3 UR13, UR5, 0x180, URZ ;  /* 0x00000180050d7890 */ /* 0x000fe2000fffe03f */
[----:B------:R-:W-:Y:S01]  /*5dc0*/  ISETP.NE.AND P1, PT, R5, 0xb, PT ;  /* 0x0000000b0500780c */ /* 0x000fe20003f25270 */
[----:B------:R-:W-:-:S02]  /*5dd0*/  UIADD3.X UR5, URZ, UR21, URZ, UP0, !UPT ;  /* 0x000000153f057290 */ /* 0x000fc400087fe43f */
[----:B------:R-:W-:Y:S01]  /*5de0*/  UIADD3 UR14, UR8, 0x16180, URZ ;  /* 0x00016180080e7890 */ /* 0x000fe2000fffe03f */
[----:B------:R-:W-:Y:S02]  /*5df0*/  SEL R7, RZ, 0x1, P1 ;  /* 0x00000001ff077807 */ /* 0x000fe40000800000 */
[----:B------:R-:W-:Y:S01]  /*5e00*/  UMOV UR8, UR13 ;  /* 0x0000000d00087c82 */ /* 0x000fe20008000000 */
[----:B------:R-:W-:Y:S02]  /*5e10*/  SEL R5, R5, RZ, P1 ;  /* 0x000000ff05057207 */ /* 0x000fe40000800000 */
[----:B------:R-:W-:Y:S01]  /*5e20*/  LOP3.LUT R4, R4, R7, RZ, 0x3c, !PT ;  /* 0x0000000704047212 */ /* 0x000fe200078e3cff */
[----:B------:R0:W-:Y:S02]  /*5e30*/  UTMALDG.3D [UR8], [UR4], desc[UR6] ;  /* 0x00000608040075b4 */ /* 0x0001e40008011000 */
[----:B0-----:R-:W-:Y:S01]  /*5e40*/  UMOV UR8, UR14 ;  /* 0x0000000e00087c82 */ /* 0x001fe20008000000 */
[----:B------:R-:W-:-:S02]  /*5e50*/  UMOV UR11, UR18 ;  /* 0x00000012000b7c82 */ /* 0x000fc40008000000 */
[----:B------:R0:W-:Y:S02]  /*5e60*/  UTMALDG.3D [UR8], [UR22], desc[UR6] ;  /* 0x00000608160075b4 */ /* 0x0001e40008011000 */
[----:B0-----:R-:W-:Y:S05]  /*5e70*/  @P3 BRA `(.L_x_139) ;  /* 0xfffffffc00483947 */ /* 0x001fea000383ffff */
.L_x_135:
[----:B------:R-:W-:Y:S05]  /*5e80*/  BSYNC B1 ;  /* 0x0000000000017941 */ /* 0x000fea0003800000 */
.L_x_134:
[----:B------:R-:W2:Y:S01]  /*5e90*/  LDL.64 R20, [R1] ;  /* 0x0000000001147983 */ /* 0x000ea20000100a00 */
[----:B------:R-:W-:Y:S01]  /*5ea0*/  LOP3.LUT P4, RZ, R10, 0xff, RZ, 0xc0, !PT ;  /* 0x000000ff0aff7812 */ /* 0x000fe2000788c0ff */
[----:B------:R-:W-:Y:S01]  /*5eb0*/  VIADD R7, R8, UR40 ;  /* 0x0000002808077c36 */ /* 0x000fe20008000000 */
[----:B------:R-:W-:Y:S01]  /*5ec0*/  ULDC.64 UR4, c[0x0][0x650] ;  /* 0x0001940000047ab9 */ /* 0x000fe20000000a00 */
[----:B------:R-:W-:Y:S01]  /*5ed0*/  IMAD.U32 R8, RZ, RZ, UR40 ;  /* 0x00000028ff087e24 */ /* 0x000fe2000f8e00ff */
[----:B------:R-:W-:Y:S01]  /*5ee0*/  UISETP.GE.U32.AND UP0, UPT, UR40, 0xb, UPT ;  /* 0x0000000b2800788c */ /* 0x000fe2000bf06070 */
[----:B------:R-:W-:Y:S01]  /*5ef0*/  BSSY B1, `(.L_x_140) ;  /* 0x000006b000017945 */ /* 0x000fe20003800000 */
[----:B------:R-:W-:Y:S01]  /*5f00*/  ISETP.GT.U32.AND P1, PT, R7, 0xa, PT ;  /* 0x0000000a0700780c */ /* 0x000fe20003f24070 */
[----:B------:R-:W-:Y:S01]  /*5f10*/  IMAD.MOV.U32 R22, RZ, RZ, -0x1 ;  /* 0xffffffffff167424 */ /* 0x000fe200078e00ff */
[----:B------:R-:W-:Y:S01]  /*5f20*/  PRMT R10, RZ, 0x7610, R10 ;  /* 0x00007610ff0a7816 */ /* 0x000fe2000000000a */
[----:B------:R-:W-:Y:S01]  /*5f30*/  IMAD.MOV.U32 R18, RZ, RZ, -0x1 ;  /* 0xffffffffff127424 */ /* 0x000fe200078e00ff */
[----:B------:R-:W-:Y:S01]  /*5f40*/  ISETP.LT.U32.AND P1, PT, R8, 0xb, P1 ;  /* 0x0000000b0800780c */ /* 0x000fe20000f21070 */
[----:B------:R-:W-:Y:S01]  /*5f50*/  IMAD.MOV.U32 R19, RZ, RZ, -0x1 ;  /* 0xffffffffff137424 */ /* 0x000fe200078e00ff */
[----:B------:R-:W-:Y:S01]  /*5f60*/  PLOP3.LUT P3, PT, PT, PT, UP0, 0x80, 0x0 ;  /* 0x000000000000781c */ /* 0x000fe20003f6f008 */
[----:B------:R-:W0:Y:S01]  /*5f70*/  @P4 S2R R5, SR_CgaCtaId ;  /* 0x0000000000054919 */ /* 0x000e220000008800 */
[----:B------:R-:W-:-:S04]  /*5f80*/  @P4 MOV R4, 0x400 ;  /* 0x0000040000044802 */ /* 0x000fc80000000f00 */
[----:B0-----:R-:W-:Y:S01]  /*5f90*/  @P4 LEA R6, R5, R4, 0x18 ;  /* 0x0000000405064211 */ /* 0x001fe200078ec0ff */
[----:B------:R-:W-:Y:S01]  /*5fa0*/  IMAD.WIDE.U32 R4, R7, -0x45d1745d, RZ ;  /* 0xba2e8ba307047825 */ /* 0x000fe200078e00ff */
[----:B------:R-:W-:Y:S02]  /*5fb0*/  SEL R4, RZ, 0x1, !P1 ;  /* 0x00000001ff047807 */ /* 0x000fe40004800000 */
[----:B------:R0:W-:Y:S02]  /*5fc0*/  @P4 SYNCS.ARRIVE.TRANS64.A1T0 RZ, [R6+URZ+0xe8], RZ ;  /* 0x0000e8ff06ff49a7 */ /* 0x0001e4000810003f */
[----:B------:R-:W-:Y:S02]  /*5fd0*/  LOP3.LUT R3, R3, R4, RZ, 0x3c, !PT ;  /* 0x0000000403037212 */ /* 0x000fe400078e3cff */
[----:B------:R-:W-:Y:S02]  /*5fe0*/  PRMT R4, RZ, 0x7610, R4 ;  /* 0x00007610ff047816 */ /* 0x000fe40000000004 */
[----:B0-----:R-:W-:-:S04]  /*5ff0*/  SHF.R.U32.HI R6, RZ, 0x3, R5 ;  /* 0x00000003ff067819 */ /* 0x001fc80000011605 */
[----:B------:R-:W-:Y:S01]  /*6000*/  @P3 LOP3.LUT R3, R3, 0x1, R6, 0x78, !PT ;  /* 0x0000000103033812 */ /* 0x000fe200078e7806 */
[----:B------:R-:W-:Y:S01]  /*6010*/  IMAD R8, R6, -0xb, R7 ;  /* 0xfffffff506087824 */ /* 0x000fe200078e0207 */
[----:B--2---:R-:W-:-:S04]  /*6020*/  IADD3 R16, P4, R16, R20, RZ ;  /* 0x0000001410107210 */ /* 0x004fc80007f9e0ff */
[----:B------:R-:W-:Y:S01]  /*6030*/  ISETP.GE.U32.AND P1, PT, R16, UR4, PT ;  /* 0x0000000410007c0c */ /* 0x000fe2000bf26070 */
[----:B------:R-:W-:-:S05]  /*6040*/  IMAD.X R17, R17, 0x1, R0, P4 ;  /* 0x0000000111117824 */ /* 0x000fca00020e0600 */
[----:B------:R-:W-:-:S13]  /*6050*/  ISETP.GE.U32.AND.EX P1, PT, R17, UR5, PT, P1 ;  /* 0x0000000511007c0c */ /* 0x000fda000bf26110 */
[----:B------:R-:W-:Y:S05]  /*6060*/  @P1 BRA `(.L_x_141) ;  /* 0x00000004004c1947 */ /* 0x000fea0003800000 */
[----:B------:R-:W0:Y:S01]  /*6070*/  S2R R12, SR_CTAID.X ;  /* 0x00000000000c7919 */ /* 0x000e220000002500 */
[----:B------:R-:W-:Y:S01]  /*6080*/  ULDC.64 UR4, c[0x0][0x628] ;  /* 0x00018a0000047ab9 */ /* 0x000fe20000000a00 */
[----:B------:R-:W1:Y:S01]  /*6090*/  LDC R13, c[0x0][0x144] ;  /* 0x00005100ff0d7b82 */ /* 0x000e620000000800 */
[----:B------:R-:W-:Y:S01]  /*60a0*/  ISETP.NE.U32.AND P1, PT, RZ, UR4, PT ;  /* 0x00000004ff007c0c */ /* 0x000fe2000bf25070 */
[----:B------:R-:W2:Y:S01]  /*60b0*/  S2R R11, SR_CTAID.Y ;  /* 0x00000000000b7919 */ /* 0x000ea20000002600 */
[----:B------:R-:W-:Y:S01]  /*60c0*/  ULDC UR6, c[0x0][0x150] ;  /* 0x0000540000067ab9 */ /* 0x000fe20000000800 */
[----:B------:R-:W-:Y:S01]  /*60d0*/  ULDC UR7, c[0x0][0x630] ;  /* 0x00018c0000077ab9 */ /* 0x000fe20000000800 */
[----:B------:R-:W-:Y:S01]  /*60e0*/  ISETP.NE.AND.EX P1, PT, RZ, UR5, PT, P1 ;  /* 0x00000005ff007c0c */ /* 0x000fe2000bf25310 */
[----:B------:R-:W-:Y:S01]  /*60f0*/  IMAD.MOV.U32 R4, RZ, RZ, R16 ;  /* 0x000000ffff047224 */ /* 0x000fe200078e0010 */
[----:B0-----:R-:W-:-:S05]  /*6100*/  I2FP.F32.U32 R5, R12 ;  /* 0x0000000c00057245 */ /* 0x001fca0000201000 */
[----:B------:R-:W-:Y:S01]  /*6110*/  FMUL R14, R5, UR6 ;  /* 0x00000006050e7c20 */ /* 0x000fe20008400000 */
[----:B------:R-:W-:-:S05]  /*6120*/  IMAD.MOV.U32 R5, RZ, RZ, R17 ;  /* 0x000000ffff057224 */ /* 0x000fca00078e0011 */
[----:B--2---:R-:W-:Y:S05]  /*6130*/  @!P1 BRA `(.L_x_142) ;  /* 0x0000000000289947 */ /* 0x004fea0003800000 */
[----:B------:R-:W-:Y:S02]  /*6140*/  ULDC UR6, c[0x0][0x634] ;  /* 0x00018d0000067ab9 */ /* 0x000fe40000000800 */
[----:B------:R-:W-:-:S05]  /*6150*/  IADD3 R5, P1, R16, UR6, RZ ;  /* 0x0000000610057c10 */ /* 0x000fca000ff3e0ff */
[----:B------:R-:W-:-:S04]  /*6160*/  IMAD.X R15, RZ, RZ, R17, P1 ;  /* 0x000000ffff0f7224 */ /* 0x000fc800008e0611 */
[----:B------:R-:W-:-:S04]  /*6170*/  IMAD.WIDE.U32 R6, R15, UR4, RZ ;  /* 0x000000040f067c25 */ /* 0x000fc8000f8e00ff */
[----:B------:R-:W-:-:S04]  /*6180*/  IMAD.WIDE.U32 R6, P1, R5, UR5, R6 ;  /* 0x0000000505067c25 */ /* 0x000fc8000f820006 */
[----:B------:R-:W-:-:S04]  /*6190*/  IMAD.WIDE.U32 R4, R5, UR4, RZ ;  /* 0x0000000405047c25 */ /* 0x000fc8000f8e00ff */
[----:B------:R-:W-:Y:S01]  /*61a0*/  IMAD.MOV.U32 R4, RZ, RZ, R7 ;  /* 0x000000ffff047224 */ /* 0x000fe200078e0007 */
[----:B------:R-:W-:Y:S01]  /*61b0*/  IADD3 RZ, P3, R5, R6, RZ ;  /* 0x0000000605ff7210 */ /* 0x000fe20007f7e0ff */
[----:B------:R-:W-:-:S04]  /*61c0*/  IMAD.X R5, RZ, RZ, RZ, P1 ;  /* 0x000000ffff057224 */ /* 0x000fc800008e06ff */
[----:B------:R-:W-:-:S08]  /*61d0*/  IMAD.WIDE.U32.X R4, R15, UR5, R4, P3 ;  /* 0x000000050f047c25 */ /* 0x000fd000098e0404 */
.L_x_142:
[--C-:B------:R-:W-:Y:S01]  /*61e0*/  SHF.R.U64 R19, R4, UR7, R5.reuse ;  /* 0x0000000704137c19 */ /* 0x100fe20008001205 */
[----:B------:R-:W0:Y:S01]  /*61f0*/  F2I.U32.TRUNC.NTZ R14, R14 ;  /* 0x0000000e000e7305 */ /* 0x000e22000020f000 */
[----:B------:R-:W-:Y:S01]  /*6200*/  SHF.R.U32.HI R4, RZ, UR7, R5 ;  /* 0x00000007ff047c19 */ /* 0x000fe20008011605 */
[----:B------:R-:W-:Y:S01]  /*6210*/  ULDC.64 UR4, c[0x0][0x620] ;  /* 0x0001880000047ab9 */ /* 0x000fe20000000a00 */
[----:B------:R-:W-:Y:S01]  /*6220*/  IADD3 R7, P1, RZ, -R19, RZ ;  /* 0x80000013ff077210 */ /* 0x000fe20007f3e0ff */
[----:B------:R-:W-:Y:S01]  /*6230*/  ULDC.64 UR6, c[0x0][0x640] ;  /* 0x0001900000067ab9 */ /* 0x000fe20000000a00 */
[----:B------:R-:W2:Y:S03]  /*6240*/  LDC R18, c[0x0][0x148] ;  /* 0x00005200ff127b82 */ /* 0x000ea60000000800 */
[----:B------:R-:W-:Y:S01]  /*6250*/  IMAD.X R4, RZ, RZ, ~R4, P1 ;  /* 0x000000ffff047224 */ /* 0x000fe200008e0e04 */
[----:B------:R-:W-:-:S03]  /*6260*/  ISETP.NE.U32.AND P1, PT, RZ, UR6, PT ;  /* 0x00000006ff007c0c */ /* 0x000fc6000bf25070 */
[----:B------:R-:W-:Y:S01]  /*6270*/  IMAD R6, R4, UR4, RZ ;  /* 0x0000000404067c24 */ /* 0x000fe2000f8e02ff */
[----:B------:R-:W-:Y:S01]  /*6280*/  ISETP.NE.AND.EX P1, PT, RZ, UR7, PT, P1 ;  /* 0x00000007ff007c0c */ /* 0x000fe2000bf25310 */
[----:B------:R-:W-:Y:S01]  /*6290*/  IMAD.WIDE.U32 R4, R7, UR4, R16 ;  /* 0x0000000407047c25 */ /* 0x000fe2000f8e0010 */
[----:B------:R-:W-:-:S03]  /*62a0*/  ULDC UR4, c[0x0][0x618] ;  /* 0x0001860000047ab9 */ /* 0x000fc60000000800 */
[----:B------:R-:W-:Y:S01]  /*62b0*/  IMAD R7, R7, UR5, R6 ;  /* 0x0000000507077c24 */ /* 0x000fe2000f8e0206 */
[----:B------:R-:W-:Y:S01]  /*62c0*/  ULDC UR5, c[0x0][0x154] ;  /* 0x0000550000057ab9 */ /* 0x000fe20000000800 */
[----:B0-----:R-:W-:Y:S02]  /*62d0*/  IMAD.MOV R6, RZ, RZ, -R14 ;  /* 0x000000ffff067224 */ /* 0x001fe400078e0a0e */
[----:B------:R-:W-:Y:S02]  /*62e0*/  IMAD.IADD R5, R5, 0x1, R7 ;  /* 0x0000000105057824 */ /* 0x000fe400078e0207 */
[----:B-1----:R-:W-:Y:S01]  /*62f0*/  IMAD R12, R13, R6, R12 ;  /* 0x000000060d0c7224 */ /* 0x002fe200078e020c */
[----:B------:R-:W-:Y:S02]  /*6300*/  I2FP.F32.U32 R6, R11 ;  /* 0x0000000b00067245 */ /* 0x000fe40000201000 */
[--C-:B------:R-:W-:Y:S02]  /*6310*/  SHF.R.U64 R13, R4, UR4, R5.reuse ;  /* 0x00000004040d7c19 */ /* 0x100fe40008001205 */
[----:B------:R-:W-:Y:S01]  /*6320*/  SHF.R.U32.HI R4, RZ, UR4, R5 ;  /* 0x00000004ff047c19 */ /* 0x000fe20008011605 */
[----:B------:R-:W-:Y:S01]  /*6330*/  FMUL R6, R6, UR5 ;  /* 0x0000000506067c20 */ /* 0x000fe20008400000 */
[----:B------:R-:W-:-:S02]  /*6340*/  ULDC UR4, c[0x0][0x608] ;  /* 0x0001820000047ab9 */ /* 0x000fc40000000800 */
[--C-:B------:R-:W-:Y:S01]  /*6350*/  SHF.R.U64 R15, R13, UR4, R4.reuse ;  /* 0x000000040d0f7c19 */ /* 0x100fe20008001204 */
[----:B------:R0:W1:Y:S01]  /*6360*/  F2I.U32.TRUNC.NTZ R20, R6 ;  /* 0x0000000600147305 */ /* 0x000062000020f000 */
[----:B------:R-:W-:Y:S01]  /*6370*/  SHF.R.U32.HI R4, RZ, UR4, R4 ;  /* 0x00000004ff047c19 */ /* 0x000fe20008011604 */
[----:B------:R-:W-:-:S03]  /*6380*/  ULDC UR4, c[0x0][0x658] ;  /* 0x0001960000047ab9 */ /* 0x000fc60000000800 */
[--C-:B------:R-:W-:Y:S02]  /*6390*/  SHF.R.U64 R14, R15, UR4, R4.reuse ;  /* 0x000000040f0e7c19 */ /* 0x100fe40008001204 */
[----:B------:R-:W-:-:S03]  /*63a0*/  SHF.R.U32.HI R21, RZ, UR4, R4 ;  /* 0x00000004ff157c19 */ /* 0x000fc60008011604 */
[----:B------:R-:W-:Y:S02]  /*63b0*/  IMAD.MOV.U32 R4, RZ, RZ, R14 ;  /* 0x000000ffff047224 */ /* 0x000fe400078e000e */
[----:B------:R-:W-:Y:S01]  /*63c0*/  IMAD.MOV.U32 R5, RZ, RZ, R21 ;  /* 0x000000ffff057224 */ /* 0x000fe200078e0015 */
[----:B0-----:R-:W-:Y:S06]  /*63d0*/  @!P1 BRA `(.L_x_143) ;  /* 0x0000000000289947 */ /* 0x001fec0003800000 */
        /* <DEDUP_REMOVED lines=10> */
.L_x_143:
[----:B------:R-:W-:Y:S01]  /*6480*/  ISETP.NE.AND P1, PT, R2, 0x1, PT ;  /* 0x000000010200780c */ /* 0x000fe20003f25270 */
[----:B------:R-:W-:Y:S01]  /*6490*/  ULDC UR4, c[0x0][0x648] ;  /* 0x0001920000047ab9 */ /* 0x000fe20000000800 */
[----:B------:R-:W-:Y:S01]  /*64a0*/  LOP3.LUT R15, R15, UR16, RZ, 0xc0, !PT ;  /* 0x000000100f0f7c12 */ /* 0x000fe2000f8ec0ff */
[----:B-1----:R-:W-:Y:S01]  /*64b0*/  IMAD.MOV R20, RZ, RZ, -R20 ;  /* 0x000000ffff147224 */ /* 0x002fe200078e0a14 */
[----:B------:R-:W-:Y:S01]  /*64c0*/  SHF.R.U64 R4, R4, UR4, R5 ;  /* 0x0000000404047c19 */ /* 0x000fe20008001205 */
[----:B------:R-:W-:Y:S01]  /*64d0*/  ULDC UR4, c[0x0][0x638] ;  /* 0x00018e0000047ab9 */ /* 0x000fe20000000800 */
[----:B------:R-:W-:Y:S01]  /*64e0*/  LOP3.LUT R13, R13, UR15, RZ, 0xc0, !PT ;  /* 0x0000000f0d0d7c12 */ /* 0x000fe2000f8ec0ff */
[----:B------:R-:W-:Y:S02]  /*64f0*/  ULDC UR5, c[0x0][0x610] ;  /* 0x0001840000057ab9 */ /* 0x000fe40000000800 */
[----:B------:R-:W-:Y:S02]  /*6500*/  IMAD.MOV R5, RZ, RZ, -R4 ;  /* 0x000000ffff057224 */ /* 0x000fe400078e0a04 */
[----:B------:R-:W-:-:S02]  /*6510*/  IMAD R15, R4, UR17, R15 ;  /* 0x00000011040f7c24 */ /* 0x000fc4000f8e020f */
[----:B--2---:R-:W-:Y:S02]  /*6520*/  @P1 IMAD R12, R18, R20, R11 ;  /* 0x00000014120c1224 */ /* 0x004fe400078e020b */
[----:B------:R-:W-:Y:S01]  /*6530*/  IMAD R14, R5, UR4, R14 ;  /* 0x00000004050e7c24 */ /* 0x000fe2000f8e020e */
[----:B------:R-:W-:Y:S01]  /*6540*/  ULDC UR4, c[0x0][0x600] ;  /* 0x0001800000047ab9 */ /* 0x000fe20000000800 */
[----:B------:R-:W-:Y:S02]  /*6550*/  IMAD R12, R15, UR5, R12 ;  /* 0x000000050f0c7c24 */ /* 0x000fe4000f8e020c */
[----:B------:R-:W-:Y:S02]  /*6560*/  IMAD R5, R14, UR4, R13 ;  /* 0x000000040e057c24 */ /* 0x000fe4000f8e020d */
[----:B------:R-:W-:-:S03]  /*6570*/  IMAD.MOV.U32 R4, RZ, RZ, 0x1 ;  /* 0x00000001ff047424 */ /* 0x000fc600078e00ff */
[----:B------:R-:W-:Y:S02]  /*6580*/  SEL R18, R5, R12, !P1 ;  /* 0x0000000c05127207 */ /* 0x000fe40004800000 */
[----:B------:R-:W-:-:S07]  /*6590*/  SEL R22, R12, R5, !P1 ;  /* 0x000000050c167207 */ /* 0x000fce0004800000 */
.L_x_141:
[----:B------:R-:W-:Y:S05]  /*65a0*/  BSYNC B1 ;  /* 0x0000000000017941 */ /* 0x000fea0003800000 */
.L_x_140:
[----:B------:R-:W-:-:S13]  /*65b0*/  LOP3.LUT P1, RZ, R4, 0xff, RZ, 0xc0, !PT ;  /* 0x000000ff04ff7812 */ /* 0x000fda000782c0ff */
[----:B------:R-:W-:Y:S05]  /*65c0*/  @P1 BRA `(.L_x_144) ;  /* 0xfffffff400401947 */ /* 0x000fea000383ffff */
[----:B------:R-:W-:Y:S05]  /*65d0*/  BSYNC B0 ;  /* 0x0000000000007941 */ /* 0x000fea0003800000 */
.L_x_132:
[----:B------:R-:W-:-:S03]  /*65e0*/  UMOV UR4, 0xffffffff ;  /* 0xffffffff00047882 */ /* 0x000fc60000000000 */
[----:B------:R-:W-:Y:S05]  /*65f0*/  BRA.DIV UR4, `(.L_x_145) ;  /* 0x0000000a04447947 */ /* 0x000fea000b800000 */
[----:B------:R-:W-:-:S13]  /*6600*/  ELECT P6, URZ, PT ;  /* 0x00000000003f782f */ /* 0x000fda00038c0000 */
.L_x_168:
[----:B------:R-:W-:Y:S04]  /*6610*/  BSSY B0, `(.L_x_146) ;  /* 0x000006a000007945 */ /* 0x000fe80003800000 */
[----:B------:R-:W-:Y:S05]  /*6620*/  @!P6 BRA `(.L_x_147) ;  /* 0x0000000400a0e947 */ /* 0x000fea0003800000 */
[----:B------:R-:W-:-:S04]  /*6630*/  LOP3.LUT R23, R23, 0x2, RZ, 0xfc, !PT ;  /* 0x0000000217177812 */ /* 0x000fc800078efcff */
[----:B------:R-:W-:-:S13]  /*6640*/  ISETP.NE.AND P0, PT, R23, 0x3, PT ;  /* 0x000000031700780c */ /* 0x000fda0003f05270 */
[----:B------:R-:W-:Y:S05]  /*6650*/  @!P0 BRA `(.L_x_148) ;  /* 0x0000000000048947 */ /* 0x000fea0003800000 */
[----:B------:R-:W-:Y:S01]  /*6660*/  BPT.TRAP 0x1 ;  /* 0x000000040000795c */ /* 0x000fe20000300000 */
.L_x_148:
[----:B------:R-:W0:Y:S01]  /*6670*/  S2R R5, SR_CgaCtaId ;  /* 0x0000000000057919 */ /* 0x000e220000008800 */
[----:B------:R-:W-:Y:S02]  /*6680*/  MOV R0, 0x400 ;  /* 0x0000040000007802 */ /* 0x000fe40000000f00 */
[----:B------:R-:W-:Y:S02]  /*6690*/  SHF.L.U32 R2, R3, 0x1f, RZ ;  /* 0x0000001f03027819 */ /* 0x000fe400000006ff */
[----:B0-----:R-:W-:-:S05]  /*66a0*/  LEA R5, R5, R0, 0x18 ;  /* 0x0000000005057211 */ /* 0x001fca00078ec0ff */
[----:B------:R-:W-:-:S04]  /*66b0*/  VIADD R5, R5, 0x58 ;  /* 0x0000005805057836 */ /* 0x000fc80000000000 */
[C---:B------:R-:W-:Y:S02]  /*66c0*/  IMAD R7, R8.reuse, 0x8, R5 ;  /* 0x0000000808077824 */ /* 0x040fe400078e0205 */
[----:B------:R-:W-:Y:S02]  /*66d0*/  VIADD R8, R8, 0x1 ;  /* 0x0000000108087836 */ /* 0x000fe40000000000 */
[----:B------:R-:W0:Y:S03]  /*66e0*/  SYNCS.PHASECHK.TRANS64.TRYWAIT P0, [R7+URZ], R2 ;  /* 0x00000002070075a7 */ /* 0x000e26000800017f */
[----:B------:R-:W-:-:S04]  /*66f0*/  ISETP.NE.AND P1, PT, R8, 0xb, PT ;  /* 0x0000000b0800780c */ /* 0x000fc80003f25270 */
[----:B------:R-:W-:Y:S02]  /*6700*/  SEL R0, RZ, 0x1, P1 ;  /* 0x00000001ff007807 */ /* 0x000fe40000800000 */
[----:B------:R-:W-:Y:S02]  /*6710*/  SEL R8, R8, RZ, P1 ;  /* 0x000000ff08087207 */ /* 0x000fe40000800000 */
[----:B------:R-:W-:-:S03]  /*6720*/  LOP3.LUT R9, R3, R0, RZ, 0x3c, !PT ;  /* 0x0000000003097212 */ /* 0x000fc600078e3cff */
[----:B------:R-:W-:Y:S01]  /*6730*/  IMAD R6, R8, 0x8, R5 ;  /* 0x0000000808067824 */ /* 0x000fe200078e0205 */
[----:B------:R-:W-:Y:S01]  /*6740*/  SHF.L.U32 R3, R9, 0x1f, RZ ;  /* 0x0000001f09037819 */ /* 0x000fe200000006ff */
[----:B0-----:R-:W-:Y:S06]  /*6750*/  @!P0 BRA `(.L_x_149) ;  /* 0x00000008000c8947 */ /* 0x001fec0003800000 */
.L_x_169:
[----:B------:R-:W1:Y:S01]  /*6760*/  SYNCS.PHASECHK.TRANS64.TRYWAIT P0, [R6+URZ], R3 ;  /* 0x00000003060075a7 */ /* 0x000e62000800017f */
[----:B------:R-:W-:-:S05]  /*6770*/  VIADD R0, R8, 0x1 ;  /* 0x0000000108007836 */ /* 0x000fca0000000000 */
[----:B------:R-:W-:-:S04]  /*6780*/  ISETP.NE.AND P1, PT, R0, 0xb, PT ;  /* 0x0000000b0000780c */ /* 0x000fc80003f25270 */
[----:B0-----:R-:W-:Y:S02]  /*6790*/  SEL R2, RZ, 0x1, P1 ;  /* 0x00000001ff027807 */ /* 0x001fe40000800000 */
[----:B------:R-:W-:Y:S02]  /*67a0*/  SEL R0, R0, RZ, P1 ;  /* 0x000000ff00007207 */ /* 0x000fe40000800000 */
[----:B------:R-:W-:-:S03]  /*67b0*/  LOP3.LUT R9, R9, R2, RZ, 0x3c, !PT ;  /* 0x0000000209097212 */ /* 0x000fc600078e3cff */
[----:B------:R-:W-:Y:S01]  /*67c0*/  IMAD R7, R0, 0x8, R5 ;  /* 0x0000000800077824 */ /* 0x000fe200078e0205 */
[----:B------:R-:W-:Y:S01]  /*67d0*/  SHF.L.U32 R4, R9, 0x1f, RZ ;  /* 0x0000001f09047819 */ /* 0x000fe200000006ff */
[----:B-1----:R-:W-:Y:S06]  /*67e0*/  @!P0 BRA `(.L_x_150) ;  /* 0x0000000400fc8947 */ /* 0x002fec0003800000 */
.L_x_170:
[----:B------:R-:W1:Y:S01]  /*67f0*/  SYNCS.PHASECHK.TRANS64.TRYWAIT P0, [R7+URZ], R4 ;  /* 0x00000004070075a7 */ /* 0x000e62000800017f */
[----:B------:R-:W-:-:S05]  /*6800*/  VIADD R0, R0, 0x1 ;  /* 0x0000000100007836 */ /* 0x000fca0000000000 */
[----:B------:R-:W-:-:S04]  /*6810*/  ISETP.NE.AND P1, PT, R0, 0xb, PT ;  /* 0x0000000b0000780c */ /* 0x000fc80003f25270 */
[----:B------:R-:W-:Y:S02]  /*6820*/  SEL R2, RZ, 0x1, P1 ;  /* 0x00000001ff027807 */ /* 0x000fe40000800000 */
[----:B------:R-:W-:Y:S02]  /*6830*/  SEL R0, R0, RZ, P1 ;  /* 0x000000ff00007207 */ /* 0x000fe40000800000 */
[----:B------:R-:W-:-:S03]  /*6840*/  LOP3.LUT R9, R9, R2, RZ, 0x3c, !PT ;  /* 0x0000000209097212 */ /* 0x000fc600078e3cff */
[----:B0-----:R-:W-:Y:S01]  /*6850*/  IMAD R6, R0, 0x8, R5 ;  /* 0x0000000800067824 */ /* 0x001fe200078e0205 */
[----:B------:R-:W-:Y:S01]  /*6860*/  SHF.L.U32 R3, R9, 0x1f, RZ ;  /* 0x0000001f09037819 */ /* 0x000fe200000006ff */
[----:B-1----:R-:W-:Y:S06]  /*6870*/  @!P0 BRA `(.L_x_151) ;  /* 0x0000000400ec8947 */ /* 0x002fec0003800000 */
.L_x_171:
        /* <DEDUP_REMOVED lines=9> */
.L_x_172:
        /* <DEDUP_REMOVED lines=9> */
.L_x_173:
        /* <DEDUP_REMOVED lines=9> */
.L_x_174:
        /* <DEDUP_REMOVED lines=9> */
.L_x_175:
        /* <DEDUP_REMOVED lines=9> */
.L_x_176:
        /* <DEDUP_REMOVED lines=9> */
.L_x_177:
[----:B------:R-:W1:Y:S01]  /*6be0*/  SYNCS.PHASECHK.TRANS64.TRYWAIT P0, [R6+URZ], R3 ;  /* 0x00000003060075a7 */ /* 0x000e62000800017f */
[----:B------:R-:W-:-:S05]  /*6bf0*/  VIADD R0, R0, 0x1 ;  /* 0x0000000100007836 */ /* 0x000fca0000000000 */
[----:B------:R-:W-:-:S04]  /*6c00*/  ISETP.NE.AND P1, PT, R0, 0xb, PT ;  /* 0x0000000b0000780c */ /* 0x000fc80003f25270 */
[----:B------:R-:W-:Y:S02]  /*6c10*/  SEL R2, RZ, 0x1, P1 ;  /* 0x00000001ff027807 */ /* 0x000fe40000800000 */
[----:B------:R-:W-:Y:S02]  /*6c20*/  SEL R0, R0, RZ, P1 ;  /* 0x000000ff00007207 */ /* 0x000fe40000800000 */
[----:B------:R-:W-:Y:S01]  /*6c30*/  LOP3.LUT R2, R9, R2, RZ, 0x3c, !PT ;  /* 0x0000000209027212 */ /* 0x000fe200078e3cff */
[----:B-1----:R-:W-:Y:S06]  /*6c40*/  @!P0 BRA `(.L_x_158) ;  /* 0x0000000400848947 */ /* 0x002fec0003800000 */
.L_x_178:
[----:B------:R-:W-:Y:S01]  /*6c50*/  IMAD R5, R0, 0x8, R5 ;  /* 0x0000000800057824 */ /* 0x000fe200078e0205 */
[----:B------:R-:W-:-:S07]  /*6c60*/  SHF.L.U32 R0, R2, 0x1f, RZ ;  /* 0x0000001f02007819 */ /* 0x000fce00000006ff */
.L_x_159:
[----:B--2---:R2:W3:Y:S02]  /*6c70*/  SYNCS.PHASECHK.TRANS64.TRYWAIT P0, [R5+URZ], R0 ;  /* 0x00000000050075a7 */ /* 0x0044e4000800017f */
[----:B---3--:R-:W-:Y:S05]  /*6c80*/  @!P0 NANOSLEEP.SYNCS 0x989680 ;  /* 0x009896800000895d */ /* 0x008fea0003900000 */
[----:B------:R-:W3:Y:S02]  /*6c90*/  @!P0 SYNCS.PHASECHK.TRANS64 P0, [R5+URZ], R0 ;  /* 0x00000000050085a7 */ /* 0x000ee4000800007f */
[----:B---3--:R-:W-:Y:S05]  /*6ca0*/  @!P0 BRA `(.L_x_159) ;  /* 0xfffffffc00f08947 */ /* 0x008fea000383ffff */
.L_x_147:
[----:B------:R-:W-:Y:S05]  /*6cb0*/  BSYNC B0 ;  /* 0x0000000000007941 */ /* 0x000fea0003800000 */
.L_x_146:
[----:B------:R-:W-:Y:S05]  /*6cc0*/  EXIT ;  /* 0x000000000000794d */ /* 0x000fea0003800000 */
.L_x_16:
[----:B0-----:R-:W-:-:S04]  /*6cd0*/  IMAD.U32 R3, RZ, RZ, UR43 ;  /* 0x0000002bff037e24 */ /* 0x001fc8000f8e00ff */
[----:B------:R0:W1:Y:S03]  /*6ce0*/  SYNCS.PHASECHK.TRANS64.TRYWAIT P0, [R3+URZ+-0x8], R0 ;  /* 0xfffff800030075a7 */ /* 0x000066000800017f */
[----:B-1----:R-:W-:Y:S05]  /*6cf0*/  @!P0 NANOSLEEP.SYNCS 0x989680 ;  /* 0x009896800000895d */ /* 0x002fea0003900000 */
[----:B------:R-:W1:Y:S02]  /*6d00*/  @!P0 SYNCS.PHASECHK.TRANS64 P0, [R3+URZ+-0x8], R0 ;  /* 0xfffff800030085a7 */ /* 0x000e64000800007f */
[----:B-1----:R-:W-:Y:S05]  /*6d10*/  @!P0 BRA `(.L_x_16) ;  /* 0xfffffffc00ec8947 */ /* 0x002fea000383ffff */
[----:B------:R-:W-:Y:S05]  /*6d20*/  BRA `(.L_x_160) ;  /* 0xffffffa8006c7947 */ /* 0x000fea000383ffff */
.L_x_21:
[----:B-1----:R1:W2:Y:S02]  /*6d30*/  SYNCS.PHASECHK.TRANS64.TRYWAIT P1, [R3+URZ], R0 ;  /* 0x00000000030075a7 */ /* 0x0022a4000802017f */
[----:B--2---:R-:W-:Y:S05]  /*6d40*/  @!P1 NANOSLEEP.SYNCS 0x989680 ;  /* 0x009896800000995d */ /* 0x004fea0003900000 */
[----:B------:R-:W2:Y:S02]  /*6d50*/  @!P1 SYNCS.PHASECHK.TRANS64 P1, [R3+URZ], R0 ;  /* 0x00000000030095a7 */ /* 0x000ea4000802007f */
[----:B--2---:R-:W-:Y:S05]  /*6d60*/  @!P1 BRA `(.L_x_21) ;  /* 0xfffffffc00f09947 */ /* 0x004fea000383ffff */
[----:B------:R-:W-:Y:S05]  /*6d70*/  BRA `(.L_x_20) ;  /* 0xffffffa800d87947 */ /* 0x000fea000383ffff */
.L_x_26:
[----:B-1----:R-:W-:-:S04]  /*6d80*/  IMAD.U32 R4, RZ, RZ, UR4 ;  /* 0x00000004ff047e24 */ /* 0x002fc8000f8e00ff */
[----:B------:R1:W2:Y:S03]  /*6d90*/  SYNCS.PHASECHK.TRANS64.TRYWAIT P1, [R4+URZ], R3 ;  /* 0x00000003040075a7 */ /* 0x0002a6000802017f */
[----:B--2---:R-:W-:Y:S05]  /*6da0*/  @!P1 NANOSLEEP.SYNCS 0x989680 ;  /* 0x009896800000995d */ /* 0x004fea0003900000 */
[----:B------:R-:W2:Y:S02]  /*6db0*/  @!P1 SYNCS.PHASECHK.TRANS64 P1, [R4+URZ], R3 ;  /* 0x00000003040095a7 */ /* 0x000ea4000802007f */
[----:B--2---:R-:W-:Y:S05]  /*6dc0*/  @!P1 BRA `(.L_x_26) ;  /* 0xfffffffc00ec9947 */ /* 0x004fea000383ffff */
[----:B------:R-:W-:Y:S05]  /*6dd0*/  BRA `(.L_x_25) ;  /* 0xffffffac00907947 */ /* 0x000fea000383ffff */
.L_x_32:
[----:B0-----:R-:W-:-:S04]  /*6de0*/  IMAD.U32 R3, RZ, RZ, UR43 ;  /* 0x0000002bff037e24 */ /* 0x001fc8000f8e00ff */
[----:B------:R0:W1:Y:S03]  /*6df0*/  SYNCS.PHASECHK.TRANS64.TRYWAIT P0, [R3+URZ+0x8], R0 ;  /* 0x00000800030075a7 */ /* 0x000066000800017f */
[----:B-1----:R-:W-:Y:S05]  /*6e00*/  @!P0 NANOSLEEP.SYNCS 0x989680 ;  /* 0x009896800000895d */ /* 0x002fea0003900000 */
[----:B------:R-:W1:Y:S02]  /*6e10*/  @!P0 SYNCS.PHASECHK.TRANS64 P0, [R3+URZ+0x8], R0 ;  /* 0x00000800030085a7 */ /* 0x000e64000800007f */
[----:B-1----:R-:W-:Y:S05]  /*6e20*/  @!P0 BRA `(.L_x_32) ;  /* 0xfffffffc00ec8947 */ /* 0x002fea000383ffff */
[----:B------:R-:W-:Y:S05]  /*6e30*/  BRA `(.L_x_161) ;  /* 0xffffffb000bc7947 */ /* 0x000fea000383ffff */
.L_x_133:
[----:B------:R-:W-:Y:S01]  /*6e40*/  BSSY B1, `(.L_x_162) ;  /* 0x0000006000017945 */ /* 0x000fe20003800000 */
[----:B------:R-:W-:-:S07]  /*6e50*/  IMAD.MOV.U32 R15, RZ, RZ, -0x1 ;  /* 0xffffffffff0f7424 */ /* 0x000fce00078e00ff */
[----:B-----5:R-:W-:Y:S05]  /*6e60*/  WARPSYNC.COLLECTIVE R15, `(.L_x_163) ;  /* 0x000000000f0c7348 */ /* 0x020fea0003c00000 */
[----:B------:R-:W-:Y:S02]  /*6e70*/  ELECT P6, UR62, PT ;  /* 0x00000000003e782f */ /* 0x000fe400038c0000 */
[----:B------:R-:W-:Y:S01]  /*6e80*/  MOV R14, UR62 ;  /* 0x0000003e000e7c02 */ /* 0x000fe20008000f00 */
[----:B-----5:R-:W-:Y:S10]  /*6e90*/  ENDCOLLECTIVE ;  /* 0x000000000000791b */ /* 0x020ff40003800000 */
.L_x_163:
[----:B------:R-:W-:Y:S05]  /*6ea0*/  BSYNC B1 ;  /* 0x0000000000017941 */ /* 0x000fea0003800000 */
.L_x_162:
[----:B------:R-:W-:Y:S05]  /*6eb0*/  BRA `(.L_x_164) ;  /* 0xffffffec00107947 */ /* 0x000fea000383ffff */
.L_x_136:
[----:B-1----:R1:W2:Y:S02]  /*6ec0*/  SYNCS.PHASECHK.TRANS64.TRYWAIT P1, [R11+URZ+0x58], R6 ;  /* 0x000058060b0075a7 */ /* 0x0022a4000802017f */
[----:B--2---:R-:W-:Y:S05]  /*6ed0*/  @!P1 NANOSLEEP.SYNCS 0x989680 ;  /* 0x009896800000995d */ /* 0x004fea0003900000 */
[----:B------:R-:W2:Y:S02]  /*6ee0*/  @!P1 SYNCS.PHASECHK.TRANS64 P1, [R11+URZ+0x58], R6 ;  /* 0x000058060b0095a7 */ /* 0x000ea4000802007f */
[----:B--2---:R-:W-:Y:S05]  /*6ef0*/  @!P1 BRA `(.L_x_136) ;  /* 0xfffffffc00f09947 */ /* 0x004fea000383ffff */
[----:B------:R-:W-:Y:S05]  /*6f00*/  BRA `(.L_x_165) ;  /* 0xffffffec00447947 */ /* 0x000fea000383ffff */
.L_x_145:
[----:B------:R-:W-:Y:S01]  /*6f10*/  BSSY B0, `(.L_x_166) ;  /* 0x0000006000007945 */ /* 0x000fe20003800000 */
[----:B------:R-:W-:-:S07]  /*6f20*/  IMAD.MOV.U32 R15, RZ, RZ, -0x1 ;  /* 0xffffffffff0f7424 */ /* 0x000fce00078e00ff */
[----:B-----5:R-:W-:Y:S05]  /*6f30*/  WARPSYNC.COLLECTIVE R15, `(.L_x_167) ;  /* 0x000000000f0c7348 */ /* 0x020fea0003c00000 */
[----:B------:R-:W-:Y:S02]  /*6f40*/  ELECT P6, UR62, PT ;  /* 0x00000000003e782f */ /* 0x000fe400038c0000 */
[----:B------:R-:W-:Y:S01]  /*6f50*/  MOV R14, UR62 ;  /* 0x0000003e000e7c02 */ /* 0x000fe20008000f00 */
[----:B-----5:R-:W-:Y:S10]  /*6f60*/  ENDCOLLECTIVE ;  /* 0x000000000000791b */ /* 0x020ff40003800000 */
.L_x_167:
[----:B------:R-:W-:Y:S05]  /*6f70*/  BSYNC B0 ;  /* 0x0000000000007941 */ /* 0x000fea0003800000 */
.L_x_166:
[----:B------:R-:W-:Y:S05]  /*6f80*/  BRA `(.L_x_168) ;  /* 0xfffffff400a07947 */ /* 0x000fea000383ffff */
.L_x_149:
[----:B0-----:R0:W1:Y:S02]  /*6f90*/  SYNCS.PHASECHK.TRANS64.TRYWAIT P0, [R7+URZ], R2 ;  /* 0x00000002070075a7 */ /* 0x001064000800017f */
[----:B-1----:R-:W-:Y:S05]  /*6fa0*/  @!P0 NANOSLEEP.SYNCS 0x989680 ;  /* 0x009896800000895d */ /* 0x002fea0003900000 */
[----:B------:R-:W1:Y:S02]  /*6fb0*/  @!P0 SYNCS.PHASECHK.TRANS64 P0, [R7+URZ], R2 ;  /* 0x00000002070085a7 */ /* 0x000e64000800007f */
[----:B-1----:R-:W-:Y:S05]  /*6fc0*/  @!P0 BRA `(.L_x_149) ;  /* 0xfffffffc00f08947 */ /* 0x002fea000383ffff */
[----:B------:R-:W-:Y:S05]  /*6fd0*/  BRA `(.L_x_169) ;  /* 0xfffffff400e07947 */ /* 0x000fea000383ffff */
.L_x_150:
[----:B0-----:R0:W1:Y:S02]  /*6fe0*/  SYNCS.PHASECHK.TRANS64.TRYWAIT P0, [R6+URZ], R3 ;  /* 0x00000003060075a7 */ /* 0x001064000800017f */
[----:B-1----:R-:W-:Y:S05]  /*6ff0*/  @!P0 NANOSLEEP.SYNCS 0x989680 ;  /* 0x009896800000895d */ /* 0x002fea0003900000 */
[----:B------:R-:W1:Y:S02]  /*7000*/  @!P0 SYNCS.PHASECHK.TRANS64 P0, [R6+URZ], R3 ;  /* 0x00000003060085a7 */ /* 0x000e64000800007f */
[----:B-1----:R-:W-:Y:S05]  /*7010*/  @!P0 BRA `(.L_x_150) ;  /* 0xfffffffc00f08947 */ /* 0x002fea000383ffff */
[----:B------:R-:W-:Y:S05]  /*7020*/  BRA `(.L_x_170) ;  /* 0xfffffff400f07947 */ /* 0x000fea000383ffff */
.L_x_151:
[----:B0-----:R0:W1:Y:S02]  /*7030*/  SYNCS.PHASECHK.TRANS64.TRYWAIT P0, [R7+URZ], R4 ;  /* 0x00000004070075a7 */ /* 0x001064000800017f */
[----:B-1----:R-:W-:Y:S05]  /*7040*/  @!P0 NANOSLEEP.SYNCS 0x989680 ;  /* 0x009896800000895d */ /* 0x002fea0003900000 */
[----:B------:R-:W1:Y:S02]  /*7050*/  @!P0 SYNCS.PHASECHK.TRANS64 P0, [R7+URZ], R4 ;  /* 0x00000004070085a7 */ /* 0x000e64000800007f */
[----:B-1----:R-:W-:Y:S05]  /*7060*/  @!P0 BRA `(.L_x_151) ;  /* 0xfffffffc00f08947 */ /* 0x002fea000383ffff */
[----:B------:R-:W-:Y:S05]  /*7070*/  BRA `(.L_x_171) ;  /* 0xfffffff800007947 */ /* 0x000fea000383ffff */
.L_x_152:
[----:B0-----:R0:W1:Y:S02]  /*7080*/  SYNCS.PHASECHK.TRANS64.TRYWAIT P0, [R6+URZ], R3 ;  /* 0x00000003060075a7 */ /* 0x001064000800017f */
[----:B-1----:R-:W-:Y:S05]  /*7090*/  @!P0 NANOSLEEP.SYNCS 0x989680 ;  /* 0x009896800000895d */ /* 0x002fea0003900000 */
[----:B------:R-:W1:Y:S02]  /*70a0*/  @!P0 SYNCS.PHASECHK.TRANS64 P0, [R6+URZ], R3 ;  /* 0x00000003060085a7 */ /* 0x000e64000800007f */
[----:B-1----:R-:W-:Y:S05]  /*70b0*/  @!P0 BRA `(.L_x_152) ;  /* 0xfffffffc00f08947 */ /* 0x002fea000383ffff */
[----:B------:R-:W-:Y:S05]  /*70c0*/  BRA `(.L_x_172) ;  /* 0xfffffff800107947 */ /* 0x000fea000383ffff */
.L_x_153:
[----:B0-----:R0:W1:Y:S02]  /*70d0*/  SYNCS.PHASECHK.TRANS64.TRYWAIT P0, [R7+URZ], R4 ;  /* 0x00000004070075a7 */ /* 0x001064000800017f */
[----:B-1----:R-:W-:Y:S05]  /*70e0*/  @!P0 NANOSLEEP.SYNCS 0x989680 ;  /* 0x009896800000895d */ /* 0x002fea0003900000 */
[----:B------:R-:W1:Y:S02]  /*70f0*/  @!P0 SYNCS.PHASECHK.TRANS64 P0, [R7+URZ], R4 ;  /* 0x00000004070085a7 */ /* 0x000e64000800007f */
[----:B-1----:R-:W-:Y:S05]  /*7100*/  @!P0 BRA `(.L_x_153) ;  /* 0xfffffffc00f08947 */ /* 0x002fea000383ffff */
[----:B------:R-:W-:Y:S05]  /*7110*/  BRA `(.L_x_173) ;  /* 0xfffffff800207947 */ /* 0x000fea000383ffff */
.L_x_154:
[----:B0-----:R0:W1:Y:S02]  /*7120*/  SYNCS.PHASECHK.TRANS64.TRYWAIT P0, [R6+URZ], R3 ;  /* 0x00000003060075a7 */ /* 0x001064000800017f */
[----:B-1----:R-:W-:Y:S05]  /*7130*/  @!P0 NANOSLEEP.SYNCS 0x989680 ;  /* 0x009896800000895d */ /* 0x002fea0003900000 */
[----:B------:R-:W1:Y:S02]  /*7140*/  @!P0 SYNCS.PHASECHK.TRANS64 P0, [R6+URZ], R3 ;  /* 0x00000003060085a7 */ /* 0x000e64000800007f */
[----:B-1----:R-:W-:Y:S05]  /*7150*/  @!P0 BRA `(.L_x_154) ;  /* 0xfffffffc00f08947 */ /* 0x002fea000383ffff */
[----:B------:R-:W-:Y:S05]  /*7160*/  BRA `(.L_x_174) ;  /* 0xfffffff800307947 */ /* 0x000fea000383ffff */
.L_x_155:
[----:B0-----:R0:W1:Y:S02]  /*7170*/  SYNCS.PHASECHK.TRANS64.TRYWAIT P0, [R7+URZ], R4 ;  /* 0x00000004070075a7 */ /* 0x001064000800017f */
[----:B-1----:R-:W-:Y:S05]  /*7180*/  @!P0 NANOSLEEP.SYNCS 0x989680 ;  /* 0x009896800000895d */ /* 0x002fea0003900000 */
[----:B------:R-:W1:Y:S02]  /*7190*/  @!P0 SYNCS.PHASECHK.TRANS64 P0, [R7+URZ], R4 ;  /* 0x00000004070085a7 */ /* 0x000e64000800007f */
[----:B-1----:R-:W-:Y:S05]  /*71a0*/  @!P0 BRA `(.L_x_155) ;  /* 0xfffffffc00f08947 */ /* 0x002fea000383ffff */
[----:B------:R-:W-:Y:S05]  /*71b0*/  BRA `(.L_x_175) ;  /* 0xfffffff800407947 */ /* 0x000fea000383ffff */
.L_x_156:
[----:B0-----:R0:W1:Y:S02]  /*71c0*/  SYNCS.PHASECHK.TRANS64.TRYWAIT P0, [R6+URZ], R3 ;  /* 0x00000003060075a7 */ /* 0x001064000800017f */
[----:B-1----:R-:W-:Y:S05]  /*71d0*/  @!P0 NANOSLEEP.SYNCS 0x989680 ;  /* 0x009896800000895d */ /* 0x002fea0003900000 */
[----:B------:R-:W1:Y:S02]  /*71e0*/  @!P0 SYNCS.PHASECHK.TRANS64 P0, [R6+URZ], R3 ;  /* 0x00000003060085a7 */ /* 0x000e64000800007f */
[----:B-1----:R-:W-:Y:S05]  /*71f0*/  @!P0 BRA `(.L_x_156) ;  /* 0xfffffffc00f08947 */ /* 0x002fea000383ffff */
[----:B------:R-:W-:Y:S05]  /*7200*/  BRA `(.L_x_176) ;  /* 0xfffffff800507947 */ /* 0x000fea000383ffff */
.L_x_157:
[----:B0-----:R0:W1:Y:S02]  /*7210*/  SYNCS.PHASECHK.TRANS64.TRYWAIT P0, [R7+URZ], R4 ;  /* 0x00000004070075a7 */ /* 0x001064000800017f */
[----:B-1----:R-:W-:Y:S05]  /*7220*/  @!P0 NANOSLEEP.SYNCS 0x989680 ;  /* 0x009896800000895d */ /* 0x002fea0003900000 */
[----:B------:R-:W1:Y:S02]  /*7230*/  @!P0 SYNCS.PHASECHK.TRANS64 P0, [R7+URZ], R4 ;  /* 0x00000004070085a7 */ /* 0x000e64000800007f */
[----:B-1----:R-:W-:Y:S05]  /*7240*/  @!P0 BRA `(.L_x_157) ;  /* 0xfffffffc00f08947 */ /* 0x002fea000383ffff */
[----:B------:R-:W-:Y:S05]  /*7250*/  BRA `(.L_x_177) ;  /* 0xfffffff800607947 */ /* 0x000fea000383ffff */
.L_x_158:
[----:B-1----:R1:W2:Y:S02]  /*7260*/  SYNCS.PHASECHK.TRANS64.TRYWAIT P0, [R6+URZ], R3 ;  /* 0x00000003060075a7 */ /* 0x0022a4000800017f */
[----:B--2---:R-:W-:Y:S05]  /*7270*/  @!P0 NANOSLEEP.SYNCS 0x989680 ;  /* 0x009896800000895d */ /* 0x004fea0003900000 */
[----:B------:R-:W2:Y:S02]  /*7280*/  @!P0 SYNCS.PHASECHK.TRANS64 P0, [R6+URZ], R3 ;  /* 0x00000003060085a7 */ /* 0x000ea4000800007f */
[----:B--2---:R-:W-:Y:S05]  /*7290*/  @!P0 BRA `(.L_x_158) ;  /* 0xfffffffc00f08947 */ /* 0x004fea000383ffff */
[----:B------:R-:W-:Y:S05]  /*72a0*/  BRA `(.L_x_178) ;  /* 0xfffffff800687947 */ /* 0x000fea000383ffff */
.L_x_179:
[----:B------:R-:W-:-:S00]  /*72b0*/  BRA `(.L_x_179) ;  /* 0xfffffffc00fc7947 */ /* 0x000fc0000383ffff */
[----:B------:R-:W-:-:S00]  /*72c0*/  NOP ;  /* 0x0000000000007918 */ /* 0x000fc00000000000 */
        /* <DEDUP_REMOVED lines=11> */
.L_x_180:


//--------------------- .nv.global.init           --------------------------
	.section	.nv.global.init,"aw",@progbits
.nv.global.init:
	.type		$str$22,@object
	.size		$str$22,($str$23 - $str$22)
$str$22:
        /*0000*/ 	.byte	0x6b, 0x5f, 0x74, 0x69, 0x6c, 0x65, 0x5f, 0x63, 0x6f, 0x75, 0x6e, 0x74, 0x20, 0x3e, 0x3d, 0x20
        /*0010*/ 	.byte	0x31, 0x00
	.type		$str$23,@object
	.size		$str$23,(__unnamed_1 - $str$23)
$str$23:
        /*0012*/ 	.byte	0x2f, 0x74, 0x6d, 0x70, 0x2f, 0x63, 0x75, 0x74, 0x6c, 0x61, 0x73, 0x73, 0x5f, 0x73, 0x77, 0x65
        /*0022*/ 	.byte	0x65, 0x70, 0x5f, 0x73, 0x72, 0x63, 0x2f, 0x69, 0x6e, 0x63, 0x6c, 0x75, 0x64, 0x65, 0x2f, 0x63
        /*0032*/ 	.byte	0x75, 0x74, 0x6c, 0x61, 0x73, 0x73, 0x2f, 0x67, 0x65, 0x6d, 0x6d, 0x2f, 0x63, 0x6f, 0x6c, 0x6c
        /*0042*/ 	.byte	0x65, 0x63, 0x74, 0x69, 0x76, 0x65, 0x2f, 0x73, 0x6d, 0x39, 0x30, 0x5f, 0x6d, 0x6d, 0x61, 0x5f
        /*0052*/ 	.byte	0x74, 0x6d, 0x61, 0x5f, 0x67, 0x6d, 0x6d, 0x61, 0x5f, 0x73, 0x73, 0x5f, 0x77, 0x61, 0x72, 0x70
        /*0062*/ 	.byte	0x73, 0x70, 0x65, 0x63, 0x69, 0x61, 0x6c, 0x69, 0x7a, 0x65, 0x64, 0x2e, 0x68, 0x70, 0x70, 0x00
	.type		__unnamed_1,@object
	.size		__unnamed_1,(.L_0 - __unnamed_1)
__unnamed_1:
        /*0072*/ 	.byte	0x76, 0x6f, 0x69, 0x64, 0x20, 0x63, 0x75, 0x74, 0x6c, 0x61, 0x73, 0x73, 0x3a, 0x3a, 0x67, 0x65
        /* <DEDUP_REMOVED lines=180> */
.L_0:


//--------------------- .nv.shared._ZN7cutlass13device_kernelINS_4gemm6kernel13GemmUniversalIN4cute5tupleIJiiiiEEENS1_10collective13CollectiveMmaINS1_34MainloopSm90TmaGmmaWarpSpecializedILi11ENS5_IJNS4_1CILi1EEESB_SB_EEENS1_32KernelTmaWarpSpecializedPingpongEEENS5_IJNSA_ILi64EEENSA_ILi96EEESF_EEENS_10bfloat16_tENS5_IJlSB_lEEESI_SJ_NS4_8TiledMMAINS4_8MMA_AtomIJNS4_4SM904GMMA27MMA_64x96x16_F32BF16BF16_SSILNSN_5MajorE0ELSP_0ELNSN_7ScaleInE1ELSQ_1EEEEEENS4_6LayoutISC_NS5_IJNSA_ILi0EEESU_SU_EEEEENS5_IJNS4_10UnderscoreESX_SX_EEEEENS4_13SM90_TMA_LOADENS4_14ComposedLayoutINS4_7SwizzleILi3ELi4ELi3EEENS4_18smem_ptr_flag_bitsILi16EEENST_INS5_IJNSA_ILi8EEESF_EEENS5_IJSF_SB_EEEEEEEvNS4_8identityES10_S1A_vS1B_EENS_8epilogue10collective6detail29Sm90TmaWarpSpecializedAdapterINS1E_15DefaultEpilogueISI_SJ_SJ_NS1D_6thread17LinearCombinationISI_Li1EffLNS1I_9ScaleType4KindE0ELNS_15FloatRoundStyleE2ESI_EENS1_15EpilogueDefaultEEEEEvvEEEEvNT_6ParamsE --------------------------
	.section	.nv.shared._ZN7cutlass13device_kernelINS_4gemm6kernel13GemmUniversalIN4cute5tupleIJiiiiEEENS1_10collective13CollectiveMmaINS1_34MainloopSm90TmaGmmaWarpSpecializedILi11ENS5_IJNS4_1CILi1EEESB_SB_EEENS1_32KernelTmaWarpSpecializedPingpongEEENS5_IJNSA_ILi64EEENSA_ILi96EEESF_EEENS_10bfloat16_tENS5_IJlSB_lEEESI_SJ_NS4_8TiledMMAINS4_8MMA_AtomIJNS4_4SM904GMMA27MMA_64x96x16_F32BF16BF16_SSILNSN_5MajorE0ELSP_0ELNSN_7ScaleInE1ELSQ_1EEEEEENS4_6LayoutISC_NS5_IJNSA_ILi0EEESU_SU_EEEEENS5_IJNS4_10UnderscoreESX_SX_EEEEENS4_13SM90_TMA_LOADENS4_14ComposedLayoutINS4_7SwizzleILi3ELi4ELi3EEENS4_18smem_ptr_flag_bitsILi16EEENST_INS5_IJNSA_ILi8EEESF_EEENS5_IJSF_SB_EEEEEEEvNS4_8identityES10_S1A_vS1B_EENS_8epilogue10collective6detail29Sm90TmaWarpSpecializedAdapterINS1E_15DefaultEpilogueISI_SJ_SJ_NS1D_6thread17LinearCombinationISI_Li1EffLNS1I_9ScaleType4KindE0ELNS_15FloatRoundStyleE2ESI_EENS1_15EpilogueDefaultEEEEEvvEEEEvNT_6ParamsE,"aw",@nobits
	.sectionflags	@""
	.align	16
	.zero		1024


//--------------------- .nv.shared.reserved.0     --------------------------
	.section	.nv.shared.reserved.0,"aw",@nobits
	.weak		__nv_reservedSMEM_offset_0_alias
	.size		__nv_reservedSMEM_offset_0_alias, 0, 0
	.other		__nv_reservedSMEM_offset_0_alias,@"STO_CUDA_RESERVED_SHARED STV_DEFAULT"
__nv_reservedSMEM_offset_0_alias:
	.zero		0


//--------------------- .nv.global                --------------------------
	.section	.nv.global,"aw",@nobits
.nv.global:
	.type		_ZN40_INTERNAL_1357b357_4_k_cu_d8aa2241_165014cute1_E,@object
	.size		_ZN40_INTERNAL_1357b357_4_k_cu_d8aa2241_165014cute1_E,(_ZN40_INTERNAL_1357b357_4_k_cu_d8aa2241_165014cuda3std3__45__cpo6cbeginE - _ZN40_INTERNAL_1357b357_4_k_cu_d8aa2241_165014cute1_E)
_ZN40_INTERNAL_1357b357_4_k_cu_d8aa2241_165014cute1_E:
	.zero		1
	.type		_ZN40_INTERNAL_1357b357_4_k_cu_d8aa2241_165014cuda3std3__45__cpo6cbeginE,@object
	.size		_ZN40_INTERNAL_1357b357_4_k_cu_d8aa2241_165014cuda3std3__45__cpo6cbeginE,(_ZN40_INTERNAL_1357b357_4_k_cu_d8aa2241_165014cuda3std3__48in_placeE - _ZN40_INTERNAL_1357b357_4_k_cu_d8aa2241_165014cuda3std3__45__cpo6cbeginE)
_ZN40_INTERNAL_1357b357_4_k_cu_d8aa2241_165014cuda3std3__45__cpo6cbeginE:
	.zero		1
	.type		_ZN40_INTERNAL_1357b357_4_k_cu_d8aa2241_165014cuda3std3__48in_placeE,@object
	.size		_ZN40_INTERNAL_1357b357_4_k_cu_d8aa2241_165014cuda3std3__48in_placeE,(_ZN40_INTERNAL_1357b357_4_k_cu_d8aa2241_165014cuda3std6ranges3__45__cpo9iter_moveE - _ZN40_INTERNAL_1357b357_4_k_cu_d8aa2241_165014cuda3std3__48in_placeE)
_ZN40_INTERNAL_1357b357_4_k_cu_d8aa2241_165014cuda3std3__48in_placeE:
	.zero		1
	.type		_ZN40_INTERNAL_1357b357_4_k_cu_d8aa2241_165014cuda3std6ranges3__45__cpo9iter_moveE,@object
	.size		_ZN40_INTERNAL_1357b357_4_k_cu_d8aa2241_165014cuda3std6ranges3__45__cpo9iter_moveE,(_ZN40_INTERNAL_1357b357_4_k_cu_d8aa2241_165014cuda3std3__45__cpo5beginE - _ZN40_INTERNAL_1357b357_4_k_cu_d8aa2241_165014cuda3std6ranges3__45__cpo9iter_moveE)
_ZN40_INTERNAL_1357b357_4_k_cu_d8aa2241_165014cuda3std6ranges3__45__cpo9iter_moveE:
	.zero		1
	.type		_ZN40_INTERNAL_1357b357_4_k_cu_d8aa2241_165014cuda3std3__45__cpo5beginE,@object
	.size		_ZN40_INTERNAL_1357b357_4_k_cu_d8aa2241_165014cuda3std3__45__cpo5beginE,(_ZN40_INTERNAL_1357b357_4_k_cu_d8aa2241_165014cuda3std3__442_GLOBAL__N__1357b357_4_k_cu_d8aa2241_165016ignoreE - _ZN40_INTERNAL_1357b357_4_k_cu_d8aa2241_165014cuda3std3__45__cpo5beginE)
_ZN40_INTERNAL_1357b357_4_k_cu_d8aa2241_165014cuda3std3__45__cpo5beginE:
	.zero		1
	.type		_ZN40_INTERNAL_1357b357_4_k_cu_d8aa2241_165014cuda3std3__442_GLOBAL__N__1357b357_4_k_cu_d8aa2241_165016ignoreE,@object
	.size		_ZN40_INTERNAL_1357b357_4_k_cu_d8aa2241_165014cuda3std3__442_GLOBAL__N__1357b357_4_k_cu_d8aa2241_165016ignoreE,(_ZN40_INTERNAL_1357b357_4_k_cu_d8aa2241_165014cute7productE - _ZN40_INTERNAL_1357b357_4_k_cu_d8aa2241_165014cuda3std3__442_GLOBAL__N__1357b357_4_k_cu_d8aa2241_165016ignoreE)
_ZN40_INTERNAL_1357b357_4_k_cu_d8aa2241_165014cuda3std3__442_GLOBAL__N__1357b357_4_k_cu_d8aa2241_165016ignoreE:
	.zero		1
	.type		_ZN40_INTERNAL_1357b357_4_k_cu_d8aa2241_165014cute7productE,@object
	.size		_ZN40_INTERNAL_1357b357_4_k_cu_d8aa2241_165014cute7productE,(_ZN40_INTERNAL_1357b357_4_k_cu_d8aa2241_165014cuda3std3__45__cpo3endE - _ZN40_INTERNAL_1357b357_4_k_cu_d8aa2241_165014cute7productE)
_ZN40_INTERNAL_1357b357_4_k_cu_d8aa2241_165014cute7productE:
	.zero		1
	.type		_ZN40_INTERNAL_1357b357_4_k_cu_d8aa2241_165014cuda3std3__45__cpo3endE,@object
	.size		_ZN40_INTERNAL_1357b357_4_k_cu_d8aa2241_165014cuda3std3__45__cpo3endE,(_ZN40_INTERNAL_1357b357_4_k_cu_d8aa2241_165014cuda3std3__419piecewise_constructE - _ZN40_INTERNAL_1357b357_4_k_cu_d8aa2241_165014cuda3std3__45__cpo3endE)
_ZN40_INTERNAL_1357b357_4_k_cu_d8aa2241_165014cuda3std3__45__cpo3endE:
	.zero		1
	.type		_ZN40_INTERNAL_1357b357_4_k_cu_d8aa2241_165014cuda3std3__419piecewise_constructE,@object
	.size		_ZN40_INTERNAL_1357b357_4_k_cu_d8aa2241_165014cuda3std3__419piecewise_constructE,(_ZN40_INTERNAL_1357b357_4_k_cu_d8aa2241_165014cuda3std3__45__cpo4cendE - _ZN40_INTERNAL_1357b357_4_k_cu_d8aa2241_165014cuda3std3__419piecewise_constructE)
_ZN40_INTERNAL_1357b357_4_k_cu_d8aa2241_165014cuda3std3__419piecewise_constructE:
	.zero		1
	.type		_ZN40_INTERNAL_1357b357_4_k_cu_d8aa2241_165014cuda3std3__45__cpo4cendE,@object
	.size		_ZN40_INTERNAL_1357b357_4_k_cu_d8aa2241_165014cuda3std3__45__cpo4cendE,(_ZN40_INTERNAL_1357b357_4_k_cu_d8aa2241_165014cuda3std6ranges3__45__cpo4swapE - _ZN40_INTERNAL_1357b357_4_k_cu_d8aa2241_165014cuda3std3__45__cpo4cendE)
_ZN40_INTERNAL_1357b357_4_k_cu_d8aa2241_165014cuda3std3__45__cpo4cendE:
	.zero		1
	.type		_ZN40_INTERNAL_1357b357_4_k_cu_d8aa2241_165014cuda3std6ranges3__45__cpo4swapE,@object
	.size		_ZN40_INTERNAL_1357b357_4_k_cu_d8aa2241_165014cuda3std6ranges3__45__cpo4swapE,(.L_8 - _ZN40_INTERNAL_1357b357_4_k_cu_d8aa2241_165014cuda3std6ranges3__45__cpo4swapE)
_ZN40_INTERNAL_1357b357_4_k_cu_d8aa2241_165014cuda3std6ranges3__45__cpo4swapE:
	.zero		1
.L_8:


//--------------------- .nv.constant0._ZN7cutlass13device_kernelINS_4gemm6kernel13GemmUniversalIN4cute5tupleIJiiiiEEENS1_10collective13CollectiveMmaINS1_34MainloopSm90TmaGmmaWarpSpecializedILi11ENS5_IJNS4_1CILi1EEESB_SB_EEENS1_32KernelTmaWarpSpecializedPingpongEEENS5_IJNSA_ILi64EEENSA_ILi96EEESF_EEENS_10bfloat16_tENS5_IJlSB_lEEESI_SJ_NS4_8TiledMMAINS4_8MMA_AtomIJNS4_4SM904GMMA27MMA_64x96x16_F32BF16BF16_SSILNSN_5MajorE0ELSP_0ELNSN_7ScaleInE1ELSQ_1EEEEEENS4_6LayoutISC_NS5_IJNSA_ILi0EEESU_SU_EEEEENS5_IJNS4_10UnderscoreESX_SX_EEEEENS4_13SM90_TMA_LOADENS4_14ComposedLayoutINS4_7SwizzleILi3ELi4ELi3EEENS4_18smem_ptr_flag_bitsILi16EEENST_INS5_IJNSA_ILi8EEESF_EEENS5_IJSF_SB_EEEEEEEvNS4_8identityES10_S1A_vS1B_EENS_8epilogue10collective6detail29Sm90TmaWarpSpecializedAdapterINS1E_15DefaultEpilogueISI_SJ_SJ_NS1D_6thread17LinearCombinationISI_Li1EffLNS1I_9ScaleType4KindE0ELNS_15FloatRoundStyleE2ESI_EENS1_15EpilogueDefaultEEEEEvvEEEEvNT_6ParamsE --------------------------
	.section	.nv.constant0._ZN7cutlass13device_kernelINS_4gemm6kernel13GemmUniversalIN4cute5tupleIJiiiiEEENS1_10collective13CollectiveMmaINS1_34MainloopSm90TmaGmmaWarpSpecializedILi11ENS5_IJNS4_1CILi1EEESB_SB_EEENS1_32KernelTmaWarpSpecializedPingpongEEENS5_IJNSA_ILi64EEENSA_ILi96EEESF_EEENS_10bfloat16_tENS5_IJlSB_lEEESI_SJ_NS4_8TiledMMAINS4_8MMA_AtomIJNS4_4SM904GMMA27MMA_64x96x16_F32BF16BF16_SSILNSN_5MajorE0ELSP_0ELNSN_7ScaleInE1ELSQ_1EEEEEENS4_6LayoutISC_NS5_IJNSA_ILi0EEESU_SU_EEEEENS5_IJNS4_10UnderscoreESX_SX_EEEEENS4_13SM90_TMA_LOADENS4_14ComposedLayoutINS4_7SwizzleILi3ELi4ELi3EEENS4_18smem_ptr_flag_bitsILi16EEENST_INS5_IJNSA_ILi8EEESF_EEENS5_IJSF_SB_EEEEEEEvNS4_8identityES10_S1A_vS1B_EENS_8epilogue10collective6detail29Sm90TmaWarpSpecializedAdapterINS1E_15DefaultEpilogueISI_SJ_SJ_NS1D_6thread17LinearCombinationISI_Li1EffLNS1I_9ScaleType4KindE0ELNS_15FloatRoundStyleE2ESI_EENS1_15EpilogueDefaultEEEEEvvEEEEvNT_6ParamsE,"a",@progbits
	.sectionflags	@""
	.align	4
.nv.constant0._ZN7cutlass13device_kernelINS_4gemm6kernel13GemmUniversalIN4cute5tupleIJiiiiEEENS1_10collective13CollectiveMmaINS1_34MainloopSm90TmaGmmaWarpSpecializedILi11ENS5_IJNS4_1CILi1EEESB_SB_EEENS1_32KernelTmaWarpSpecializedPingpongEEENS5_IJNSA_ILi64EEENSA_ILi96EEESF_EEENS_10bfloat16_tENS5_IJlSB_lEEESI_SJ_NS4_8TiledMMAINS4_8MMA_AtomIJNS4_4SM904GMMA27MMA_64x96x16_F32BF16BF16_SSILNSN_5MajorE0ELSP_0ELNSN_7ScaleInE1ELSQ_1EEEEEENS4_6LayoutISC_NS5_IJNSA_ILi0EEESU_SU_EEEEENS5_IJNS4_10UnderscoreESX_SX_EEEEENS4_13SM90_TMA_LOADENS4_14ComposedLayoutINS4_7SwizzleILi3ELi4ELi3EEENS4_18smem_ptr_flag_bitsILi16EEENST_INS5_IJNSA_ILi8EEESF_EEENS5_IJSF_SB_EEEEEEEvNS4_8identityES10_S1A_vS1B_EENS_8epilogue10collective6detail29Sm90TmaWarpSpecializedAdapterINS1E_15DefaultEpilogueISI_SJ_SJ_NS1D_6thread17LinearCombinationISI_Li1EffLNS1I_9ScaleType4KindE0ELNS_15FloatRoundStyleE2ESI_EENS1_15EpilogueDefaultEEEEEvvEEEEvNT_6ParamsE:
	.zero		1664


//--------------------- SYMBOLS --------------------------

	.type		.nv.reservedSmem.offset0,@object
	.size		.nv.reservedSmem.offset0,0x4
	.type		__assertfail,@function
